def matmul_kernel(
    a_ptr,
    b_ptr,
    c_ptr,
    M,
    N,
    K,
    stride_am,
    stride_ak,
    stride_bk,
    stride_bn,
    stride_cm,
    stride_cn,
    BLOCK_M: tl.constexpr,
    BLOCK_N: tl.constexpr,
    BLOCK_K: tl.constexpr,
    GROUP_M: tl.constexpr,
):
    pid = tl.program_id(axis=0)
    num_pid_m = tl.cdiv(M, BLOCK_M)
    num_pid_n = tl.cdiv(N, BLOCK_N)
    num_pid_in_group = GROUP_M * num_pid_n
    group_id = pid // num_pid_in_group
    first_pid_m = group_id * GROUP_M
    group_size_m = min(num_pid_m - first_pid_m, GROUP_M)
    pid_m = first_pid_m + ((pid % num_pid_in_group) % group_size_m)
    pid_n = (pid % num_pid_in_group) // group_size_m

    offs_am = (pid_m * BLOCK_M + tl.arange(0, BLOCK_M)) % M
    offs_bn = (pid_n * BLOCK_N + tl.arange(0, BLOCK_N)) % N
    offs_k = tl.arange(0, BLOCK_K)
    a_ptrs = a_ptr + offs_am[:, None] * stride_am + offs_k[None, :] * stride_ak
    b_ptrs = b_ptr + offs_k[:, None] * stride_bk + offs_bn[None, :] * stride_bn

    acc = tl.zeros((BLOCK_M, BLOCK_N), dtype=tl.float32)
    for kk in range(0, tl.cdiv(K, BLOCK_K)):
        a = tl.load(a_ptrs, mask=offs_k[None, :] < K - kk * BLOCK_K, other=0.0)
        b = tl.load(b_ptrs, mask=offs_k[:, None] < K - kk * BLOCK_K, other=0.0)
        acc = tl.dot(a, b, acc)
        a_ptrs += BLOCK_K * stride_ak
        b_ptrs += BLOCK_K * stride_bk

    c = acc.to(c_ptr.dtype.element_ty)
    offs_cm = pid_m * BLOCK_M + tl.arange(0, BLOCK_M)
    offs_cn = pid_n * BLOCK_N + tl.arange(0, BLOCK_N)
    c_ptrs = c_ptr + offs_cm[:, None] * stride_cm + offs_cn[None, :] * stride_cn
    mask = (offs_cm[:, None] < M) & (offs_cn[None, :] < N)
    tl.store(c_ptrs, c, mask=mask)

# config = {"BLOCK_K": 32, "BLOCK_M": 128, "BLOCK_N": 16, "GROUP_M": 8, "arch": "sm_100", "dtype": "fp16", "num_ctas": 1, "num_stages": 2, "num_warps": 4}
# arch = sm_100


// ===== COMPILED SASS (sm_100a) =====

	.target	sm_100a

	.elftype	@"ET_EXEC"


//--------------------- .note.nv.tkinfo           --------------------------
	.section	.note.nv.tkinfo,"",@"SHT_NOTE"
	.sectionflags	@"SHF_NOTE_NV_TKINFO"
	.tkinfo
        /*0018*/ 	.word	0x00000081
        /*0030*/ 	.string	""
        /*0030*/ 	.string	"ptxas-blackwell"
        /*0030*/ 	.string	"Cuda compilation tools, release 12.9, V12.9.86"
        /*0030*/ 	.string	"Build cuda_12.9.r12.9/compiler.36037853_0"
        /*0030*/ 	.string	"-v  -suppress-debug-info  -lineinfo  -arch sm_100a "



//--------------------- .note.nv.cuver            --------------------------
	.section	.note.nv.cuver,"",@"SHT_NOTE"
	.sectionflags	@"SHF_NOTE_NV_CUVER"
        /*0018*/ 	.short	0x0001
        /*001a*/ 	.short	0x0064
        /*001c*/ 	.short	0x0001
        /*001e*/ 	.short	0x0000
        /*0020*/ 	.short	0x0001
        /*0022*/ 	.short	0x0000


//--------------------- .nv.info                  --------------------------
	.section	.nv.info,"",@"SHT_CUDA_INFO"
	.align	4


	//----- nvinfo : EIATTR_REGCOUNT
	.align		4
        /*0000*/ 	.byte	0x04, 0x2f
        /*0002*/ 	.short	(.L_4 - .L_3)
	.align		4
.L_3:
        /*0004*/ 	.word	index@(matmul_kernel)
        /*0008*/ 	.word	0x0000006c


	//----- nvinfo : EIATTR_FRAME_SIZE
	.align		4
.L_4:
        /*000c*/ 	.byte	0x04, 0x11
        /*000e*/ 	.short	(.L_6 - .L_5)
	.align		4
.L_5:
        /*0010*/ 	.word	index@($__internal_2_$__cuda_sm10x_tcgen05_guardrail_trap_unallocated_columns_being_dealloced)
        /*0014*/ 	.word	0x00000000


	//----- nvinfo : EIATTR_FRAME_SIZE
	.align		4
.L_6:
        /*0018*/ 	.byte	0x04, 0x11
        /*001a*/ 	.short	(.L_8 - .L_7)
	.align		4
.L_7:
        /*001c*/ 	.word	index@($__internal_1_$__cuda_sm10x_tcgen05_guardrail_trap_phase_invalid_during_alloc)
        /*0020*/ 	.word	0x00000000


	//----- nvinfo : EIATTR_FRAME_SIZE
	.align		4
.L_8:
        /*0024*/ 	.byte	0x04, 0x11
        /*0026*/ 	.short	(.L_10 - .L_9)
	.align		4
.L_9:
        /*0028*/ 	.word	index@($__internal_0_$__cuda_sm10x_tcgen05_guardrail_trap_col_being_dealloced_not_returned_by_alloc)
        /*002c*/ 	.word	0x00000000


	//----- nvinfo : EIATTR_FRAME_SIZE
	.align		4
.L_10:
        /*0030*/ 	.byte	0x04, 0x11
        /*0032*/ 	.short	(.L_12 - .L_11)
	.align		4
.L_11:
        /*0034*/ 	.word	index@(matmul_kernel)
        /*0038*/ 	.word	0x00000000


	//----- nvinfo : EIATTR_MIN_STACK_SIZE
	.align		4
.L_12:
        /*003c*/ 	.byte	0x04, 0x12
        /*003e*/ 	.short	(.L_14 - .L_13)
	.align		4
.L_13:
        /*0040*/ 	.word	index@(matmul_kernel)
        /*0044*/ 	.word	0x00000000
.L_14:


//--------------------- .nv.info.matmul_kernel    --------------------------
	.section	.nv.info.matmul_kernel,"",@"SHT_CUDA_INFO"
	.sectionflags	@""
	.align	4


	//----- nvinfo : EIATTR_CUDA_API_VERSION
	.align		4
        /*0000*/ 	.byte	0x04, 0x37
        /*0002*/ 	.short	(.L_16 - .L_15)
.L_15:
        /*0004*/ 	.word	0x00000081


	//----- nvinfo : EIATTR_KPARAM_INFO
	.align		4
.L_16:
        /*0008*/ 	.byte	0x04, 0x17
        /*000a*/ 	.short	(.L_18 - .L_17)
.L_17:
        /*000c*/ 	.word	0x00000000
        /*0010*/ 	.short	0x000d
        /*0012*/ 	.short	0x0048
        /*0014*/ 	.byte	0x00, 0xf4, 0x21, 0x00


	//----- nvinfo : EIATTR_KPARAM_INFO
	.align		4
.L_18:
        /*0018*/ 	.byte	0x04, 0x17
        /*001a*/ 	.short	(.L_20 - .L_19)
.L_19:
        /*001c*/ 	.word	0x00000000
        /*0020*/ 	.short	0x000c
        /*0022*/ 	.short	0x0040
        /*0024*/ 	.byte	0x00, 0xf4, 0x21, 0x00


	//----- nvinfo : EIATTR_KPARAM_INFO
	.align		4
.L_20:
        /*0028*/ 	.byte	0x04, 0x17
        /*002a*/ 	.short	(.L_22 - .L_21)
.L_21:
        /*002c*/ 	.word	0x00000000
        /*0030*/ 	.short	0x000b
        /*0032*/ 	.short	0x0038
        /*0034*/ 	.byte	0x00, 0xf0, 0x11, 0x00


	//----- nvinfo : EIATTR_KPARAM_INFO
	.align		4
.L_22:
        /*0038*/ 	.byte	0x04, 0x17
        /*003a*/ 	.short	(.L_24 - .L_23)
.L_23:
        /*003c*/ 	.word	0x00000000
        /*0040*/ 	.short	0x000a
        /*0042*/ 	.short	0x0034
        /*0044*/ 	.byte	0x00, 0xf0, 0x11, 0x00


	//----- nvinfo : EIATTR_KPARAM_INFO
	.align		4
.L_24:
        /*0048*/ 	.byte	0x04, 0x17
        /*004a*/ 	.short	(.L_26 - .L_25)
.L_25:
        /*004c*/ 	.word	0x00000000
        /*0050*/ 	.short	0x0009
        /*0052*/ 	.short	0x0030
        /*0054*/ 	.byte	0x00, 0xf0, 0x11, 0x00


	//----- nvinfo : EIATTR_KPARAM_INFO
	.align		4
.L_26:
        /*0058*/ 	.byte	0x04, 0x17
        /*005a*/ 	.short	(.L_28 - .L_27)
.L_27:
        /*005c*/ 	.word	0x00000000
        /*0060*/ 	.short	0x0008
        /*0062*/ 	.short	0x002c
        /*0064*/ 	.byte	0x00, 0xf0, 0x11, 0x00


	//----- nvinfo : EIATTR_KPARAM_INFO
	.align		4
.L_28:
        /*0068*/ 	.byte	0x04, 0x17
        /*006a*/ 	.short	(.L_30 - .L_29)
.L_29:
        /*006c*/ 	.word	0x00000000
        /*0070*/ 	.short	0x0007
        /*0072*/ 	.short	0x0028
        /*0074*/ 	.byte	0x00, 0xf0, 0x11, 0x00


	//----- nvinfo : EIATTR_KPARAM_INFO
	.align		4
.L_30:
        /*0078*/ 	.byte	0x04, 0x17
        /*007a*/ 	.short	(.L_32 - .L_31)
.L_31:
        /*007c*/ 	.word	0x00000000
        /*0080*/ 	.short	0x0006
        /*0082*/ 	.short	0x0024
        /*0084*/ 	.byte	0x00, 0xf0, 0x11, 0x00


	//----- nvinfo : EIATTR_KPARAM_INFO
	.align		4
.L_32:
        /*0088*/ 	.byte	0x04, 0x17
        /*008a*/ 	.short	(.L_34 - .L_33)
.L_33:
        /*008c*/ 	.word	0x00000000
        /*0090*/ 	.short	0x0005
        /*0092*/ 	.short	0x0020
        /*0094*/ 	.byte	0x00, 0xf0, 0x11, 0x00


	//----- nvinfo : EIATTR_KPARAM_INFO
	.align		4
.L_34:
        /*0098*/ 	.byte	0x04, 0x17
        /*009a*/ 	.short	(.L_36 - .L_35)
.L_35:
        /*009c*/ 	.word	0x00000000
        /*00a0*/ 	.short	0x0004
        /*00a2*/ 	.short	0x001c
        /*00a4*/ 	.byte	0x00, 0xf0, 0x11, 0x00


	//----- nvinfo : EIATTR_KPARAM_INFO
	.align		4
.L_36:
        /*00a8*/ 	.byte	0x04, 0x17
        /*00aa*/ 	.short	(.L_38 - .L_37)
.L_37:
        /*00ac*/ 	.word	0x00000000
        /*00b0*/ 	.short	0x0003
        /*00b2*/ 	.short	0x0018
        /*00b4*/ 	.byte	0x00, 0xf0, 0x11, 0x00


	//----- nvinfo : EIATTR_KPARAM_INFO
	.align		4
.L_38:
        /*00b8*/ 	.byte	0x04, 0x17
        /*00ba*/ 	.short	(.L_40 - .L_39)
.L_39:
        /*00bc*/ 	.word	0x00000000
        /*00c0*/ 	.short	0x0002
        /*00c2*/ 	.short	0x0010
        /*00c4*/ 	.byte	0x00, 0xf4, 0x21, 0x00


	//----- nvinfo : EIATTR_KPARAM_INFO
	.align		4
.L_40:
        /*00c8*/ 	.byte	0x04, 0x17
        /*00ca*/ 	.short	(.L_42 - .L_41)
.L_41:
        /*00cc*/ 	.word	0x00000000
        /*00d0*/ 	.short	0x0001
        /*00d2*/ 	.short	0x0008
        /*00d4*/ 	.byte	0x00, 0xf4, 0x21, 0x00


	//----- nvinfo : EIATTR_KPARAM_INFO
	.align		4
.L_42:
        /*00d8*/ 	.byte	0x04, 0x17
        /*00da*/ 	.short	(.L_44 - .L_43)
.L_43:
        /*00dc*/ 	.word	0x00000000
        /*00e0*/ 	.short	0x0000
        /*00e2*/ 	.short	0x0000
        /*00e4*/ 	.byte	0x00, 0xf4, 0x21, 0x00


	//----- nvinfo : EIATTR_AT_ENTRY_FRAGMENTS
	.align		4
.L_44:
        /*00e8*/ 	.byte	0x04, 0x4f
        /*00ea*/ 	.short	(.L_46 - .L_45)


	//   ....[0]....
.L_45:
        /*00ec*/ 	.word	0x00000004


	//----- nvinfo : EIATTR_RESERVED_SMEM_USED
	.align		4
.L_46:
        /*00f0*/ 	.byte	0x01, 0x41
	.zero		2


	//----- nvinfo : EIATTR_SPARSE_MMA_MASK
	.align		4
        /*00f4*/ 	.byte	0x03, 0x50
        /*00f6*/ 	.short	0x0000


	//----- nvinfo : EIATTR_TCGEN05_1CTA_USED
	.align		4
        /*00f8*/ 	.byte	0x01, 0x51
	.zero		2


	//----- nvinfo : EIATTR_MAXREG_COUNT
	.align		4
        /*00fc*/ 	.byte	0x03, 0x1b
        /*00fe*/ 	.short	0x00ff


	//----- nvinfo : EIATTR_NUM_BARRIERS
	.align		4
        /*0100*/ 	.byte	0x02, 0x4c
        /*0102*/ 	.byte	0x01
	.zero		1


	//----- nvinfo : EIATTR_INT_WARP_WIDE_INSTR_OFFSETS
	.align		4
        /*0104*/ 	.byte	0x04, 0x31
        /*0106*/ 	.short	(.L_48 - .L_47)


	//   ....[0]....
.L_47:
        /*0108*/ 	.word	0x00001370


	//   ....[1]....
        /*010c*/ 	.word	0x00001380


	//   ....[2]....
        /*0110*/ 	.word	0x00002350


	//   ....[3]....
        /*0114*/ 	.word	0x000047e0


	//   ....[4]....
        /*0118*/ 	.word	0x00004830


	//----- nvinfo : EIATTR_COOP_GROUP_MASK_REGIDS
	.align		4
.L_48:
        /*011c*/ 	.byte	0x04, 0x29
        /*011e*/ 	.short	(.L_50 - .L_49)


	//   ....[0]....
.L_49:
        /*0120*/ 	.word	0xffffffff


	//   ....[1]....
        /*0124*/ 	.word	0xffffffff


	//   ....[2]....
        /*0128*/ 	.word	0xffffffff


	//   ....[3]....
        /*012c*/ 	.word	0xffffffff


	//----- nvinfo : EIATTR_COOP_GROUP_INSTR_OFFSETS
	.align		4
.L_50:
        /*0130*/ 	.byte	0x04, 0x28
        /*0132*/ 	.short	(.L_52 - .L_51)


	//   ....[0]....
.L_51:
        /*0134*/ 	.word	0x00000070


	//   ....[1]....
        /*0138*/ 	.word	0x00000320


	//   ....[2]....
        /*013c*/ 	.word	0x00004680


	//   ....[3]....
        /*0140*/ 	.word	0x000048e0


	//----- nvinfo : EIATTR_VRC_CTA_INIT_COUNT
	.align		4
.L_52:
        /*0144*/ 	.byte	0x02, 0x4a
        /*0146*/ 	.byte	0x80
	.zero		1


	//----- nvinfo : EIATTR_MBARRIER_INSTR_OFFSETS
	.align		4
        /*0148*/ 	.byte	0x04, 0x39
        /*014a*/ 	.short	(.L_54 - .L_53)


	//   ....[0]....
.L_53:
        /*014c*/ 	.word	0x000014a0
        /*0150*/ 	.word	0x000000ff
        /*0154*/ 	.word	0x00000000
        /*0158*/ 	.short	0x0100
        /*015a*/ 	.byte	0x0d
	.zero		1


	//   ....[1]....
        /*015c*/ 	.word	0x000023b0
        /*0160*/ 	.word	0x000000ff
        /*0164*/ 	.word	0x00000808
        /*0168*/ 	.short	0x0100
        /*016a*/ 	.byte	0x0b
	.zero		1


	//   ....[2]....
        /*016c*/ 	.word	0x00003950
        /*0170*/ 	.word	0x000000ff
        /*0174*/ 	.word	0x00000000
        /*0178*/ 	.short	0x010a
        /*017a*/ 	.byte	0x0d
	.zero		1


	//   ....[3]....
        /*017c*/ 	.word	0x00003e70
        /*0180*/ 	.word	0x000000ff
        /*0184*/ 	.word	0x00000000
        /*0188*/ 	.short	0x010a
        /*018a*/ 	.byte	0x0d
	.zero		1


	//   ....[4]....
        /*018c*/ 	.word	0x00003f80
        /*0190*/ 	.word	0x000000ff
        /*0194*/ 	.word	0x00000800
        /*0198*/ 	.short	0x0108
        /*019a*/ 	.byte	0x0b
	.zero		1


	//   ....[5]....
        /*019c*/ 	.word	0x00003fd0
        /*01a0*/ 	.word	0x000000ff
        /*01a4*/ 	.word	0x00000808
        /*01a8*/ 	.short	0x0108
        /*01aa*/ 	.byte	0x0b
	.zero		1


	//   ....[6]....
        /*01ac*/ 	.word	0x00004900
        /*01b0*/ 	.word	0x000000ff
        /*01b4*/ 	.word	0x00000000
        /*01b8*/ 	.short	0x010a
        /*01ba*/ 	.byte	0x0d
	.zero		1


	//   ....[7]....
        /*01bc*/ 	.word	0x00004930
        /*01c0*/ 	.word	0x000000ff
        /*01c4*/ 	.word	0x00000000
        /*01c8*/ 	.short	0x010a
        /*01ca*/ 	.byte	0x0d
	.zero		1


	//----- nvinfo : EIATTR_NUM_MBARRIERS
	.align		4
.L_54:
        /*01cc*/ 	.byte	0x03, 0x38
        /*01ce*/ 	.short	0x0002


	//----- nvinfo : EIATTR_EXIT_INSTR_OFFSETS
	.align		4
        /*01d0*/ 	.byte	0x04, 0x1c
        /*01d2*/ 	.short	(.L_56 - .L_55)


	//   ....[0]....
.L_55:
        /*01d4*/ 	.word	0x000048f0


	//----- nvinfo : EIATTR_REQNTID
	.align		4
.L_56:
        /*01d8*/ 	.byte	0x04, 0x10
        /*01da*/ 	.short	(.L_58 - .L_57)
.L_57:
        /*01dc*/ 	.word	0x00000080
        /*01e0*/ 	.word	0x00000001
        /*01e4*/ 	.word	0x00000001


	//----- nvinfo : EIATTR_CRS_STACK_SIZE
	.align		4
.L_58:
        /*01e8*/ 	.byte	0x04, 0x1e
        /*01ea*/ 	.short	(.L_60 - .L_59)
.L_59:
        /*01ec*/ 	.word	0x00000000


	//----- nvinfo : EIATTR_CBANK_PARAM_SIZE
	.align		4
.L_60:
        /*01f0*/ 	.byte	0x03, 0x19
        /*01f2*/ 	.short	0x0050


	//----- nvinfo : EIATTR_PARAM_CBANK
	.align		4
        /*01f4*/ 	.byte	0x04, 0x0a
        /*01f6*/ 	.short	(.L_62 - .L_61)
	.align		4
.L_61:
        /*01f8*/ 	.word	index@(.nv.constant0.matmul_kernel)
        /*01fc*/ 	.short	0x0380
        /*01fe*/ 	.short	0x0050


	//----- nvinfo : EIATTR_SW_WAR
	.align		4
.L_62:
        /*0200*/ 	.byte	0x04, 0x36
        /*0202*/ 	.short	(.L_64 - .L_63)
.L_63:
        /*0204*/ 	.word	0x00000008
.L_64:


//--------------------- .nv.compat                --------------------------
	.section	.nv.compat,"",@"SHT_CUDA_COMPAT_INFO"
	.align	4
        /*0000*/ 	.byte	0x02, 0x02, 0x02, 0x00, 0x02, 0x05, 0x05, 0x00, 0x02, 0x03, 0x00, 0x00, 0x02, 0x06, 0x01, 0x00


//--------------------- .nv.callgraph             --------------------------
	.section	.nv.callgraph,"",@"SHT_CUDA_CALLGRAPH"
	.align	4
	.sectionentsize	8
	.align		4
        /*0000*/ 	.word	0x00000000
	.align		4
        /*0004*/ 	.word	0xffffffff
	.align		4
        /*0008*/ 	.word	0x00000000
	.align		4
        /*000c*/ 	.word	0xfffffffe
	.align		4
        /*0010*/ 	.word	0x00000000
	.align		4
        /*0014*/ 	.word	0xfffffffd
	.align		4
        /*0018*/ 	.word	0x00000000
	.align		4
        /*001c*/ 	.word	0xfffffffc


//--------------------- .text.matmul_kernel       --------------------------
	.section	.text.matmul_kernel,"ax",@progbits
	.align	128
        .global         matmul_kernel
        .type           matmul_kernel,@function
        .size           matmul_kernel,(.L_x_21 - matmul_kernel)
        .other          matmul_kernel,@"STO_CUDA_ENTRY STV_DEFAULT"
matmul_kernel:
.text.matmul_kernel:
[----:B------:R-:W0:Y:S01]  /*0000*/  LDC R1, c[0x0][0x37c] ;  /* 0x0000df00ff017b82 */ /* 0x000e220000000800 */
[----:B------:R-:W1:Y:S01]  /*0010*/  S2R R3, SR_TID.X ;  /* 0x0000000000037919 */ /* 0x000e620000002100 */
[----:B------:R-:W2:Y:S01]  /*0020*/  LDCU.64 UR24, c[0x0][0x358] ;  /* 0x00006b00ff1877ac */ /* 0x000ea20008000a00 */
[----:B-1----:R-:W-:-:S13]  /*0030*/  ISETP.GE.U32.AND P0, PT, R3, 0x20, PT ;  /* 0x000000200300780c */ /* 0x002fda0003f06070 */
[----:B------:R-:W-:Y:S02]  /*0040*/  VOTEU.ANY UP0, P0 ;  /* 0x0000000000ff7886 */ /* 0x000fe40000000100 */
[----:B0-2---:R-:W-:Y:S05]  /*0050*/  BRA.U UP0, `(.L_x_0) ;  /* 0x0000000100b47547 */ /* 0x005fea000b800000 */
[----:B------:R-:W0:Y:S01]  /*0060*/  S2UR UR6, SR_CgaCtaId ;  /* 0x00000000000679c3 */ /* 0x000e220000008800 */
[----:B------:R-:W-:Y:S01]  /*0070*/  NOP ;  /* 0x0000000000007918 */ /* 0x000fe20000000000 */
[----:B------:R-:W-:Y:S02]  /*0080*/  UMOV UR4, 0x40 ;  /* 0x0000004000047882 */ /* 0x000fe40000000000 */
[----:B0-----:R-:W-:-:S09]  /*0090*/  ULEA UR4, UR6, UR4, 0x18 ;  /* 0x0000000406047291 */ /* 0x001fd2000f8ec0ff */
[----:B------:R-:W0:Y:S01]  /*00a0*/  LDS.U8 R0, [UR4] ;  /* 0x00000004ff007984 */ /* 0x000e220008000000 */
[----:B------:R-:W-:Y:S02]  /*00b0*/  UMOV UR4, 0x400 ;  /* 0x0000040000047882 */ /* 0x000fe40000000000 */
[----:B------:R-:W-:Y:S01]  /*00c0*/  ULEA UR4, UR6, UR4, 0x18 ;  /* 0x0000000406047291 */ /* 0x000fe2000f8ec0ff */
[----:B0-----:R-:W-:-:S13]  /*00d0*/  ISETP.NE.AND P0, PT, R0, RZ, PT ;  /* 0x000000ff0000720c */ /* 0x001fda0003f05270 */
[----:B------:R-:W-:Y:S05]  /*00e0*/  @P0 BRA `(.L_x_1) ;  /* 0x0000000000780947 */ /* 0x000fea0003800000 */
[----:B------:R-:W-:-:S13]  /*00f0*/  ELECT P0, URZ, PT ;  /* 0x0000000000ff782f */ /* 0x000fda0003800000 */
[----:B------:R-:W-:Y:S05]  /*0100*/  @!P0 BRA `(.L_x_2) ;  /* 0x0000000000808947 */ /* 0x000fea0003800000 */
[----:B------:R-:W-:Y:S01]  /*0110*/  UMOV UR5, 0x1 ;  /* 0x0000000100057882 */ /* 0x000fe20000000000 */
[----:B------:R-:W-:-:S04]  /*0120*/  IMAD.MOV.U32 R5, RZ, RZ, 0x1 ;  /* 0x00000001ff057424 */ /* 0x000fc800078e00ff */
[----:B------:R-:W-:Y:S04]  /*0130*/  DEPBAR.LE SB0, 0x36 ;  /* 0x00008d800000791a */ /* 0x000fe80000000000 */
[----:B------:R-:W0:Y:S02]  /*0140*/  UTCATOMSWS.FIND_AND_SET.ALIGN UP1, UR5, UR5 ;  /* 0x00000005000575e3 */ /* 0x000e240008020800 */
[----:B0-----:R-:W-:-:S04]  /*0150*/  PLOP3.LUT P0, PT, PT, PT, UP1, 0x80, 0x8 ;  /* 0x000000000008781c */ /* 0x001fc80003f0f018 */
[----:B------:R-:W-:-:S04]  /*0160*/  SEL R0, RZ, 0xffffffff, !P0 ;  /* 0xffffffffff007807 */ /* 0x000fc80004000000 */
[----:B------:R-:W-:Y:S01]  /*0170*/  ISETP.NE.AND P0, PT, R0, RZ, PT ;  /* 0x000000ff0000720c */ /* 0x000fe20003f05270 */
[----:B------:R-:W-:-:S12]  /*0180*/  IMAD.U32 R0, RZ, RZ, UR5 ;  /* 0x00000005ff007e24 */ /* 0x000fd8000f8e00ff */
[----:B------:R-:W-:Y:S05]  /*0190*/  @P0 BRA `(.L_x_3) ;  /* 0x0000000000240947 */ /* 0x000fea0003800000 */
.L_x_4:
[----:B------:R-:W-:Y:S05]  /*01a0*/  NANOSLEEP 0x64 ;  /* 0x000000640000795d */ /* 0x000fea0003800000 */
[----:B------:R-:W-:-:S05]  /*01b0*/  UMOV UR5, 0x1 ;  /* 0x0000000100057882 */ /* 0x000fca0000000000 */
[----:B------:R-:W-:Y:S04]  /*01c0*/  DEPBAR.LE SB0, 0x36 ;  /* 0x00008d800000791a */ /* 0x000fe80000000000 */
[----:B------:R-:W0:Y:S02]  /*01d0*/  UTCATOMSWS.FIND_AND_SET.ALIGN UP1, UR5, UR5 ;  /* 0x00000005000575e3 */ /* 0x000e240008020800 */
[----:B0-----:R-:W-:-:S04]  /*01e0*/  PLOP3.LUT P0, PT, PT, PT, UP1, 0x80, 0x8 ;  /* 0x000000000008781c */ /* 0x001fc80003f0f018 */
[----:B------:R-:W-:-:S04]  /*01f0*/  SEL R0, RZ, 0xffffffff, !P0 ;  /* 0xffffffffff007807 */ /* 0x000fc80004000000 */
[----:B------:R-:W-:Y:S01]  /*0200*/  ISETP.NE.AND P0, PT, R0, RZ, PT ;  /* 0x000000ff0000720c */ /* 0x000fe20003f05270 */
[----:B------:R-:W-:-:S12]  /*0210*/  IMAD.U32 R0, RZ, RZ, UR5 ;  /* 0x00000005ff007e24 */ /* 0x000fd8000f8e00ff */
[----:B------:R-:W-:Y:S05]  /*0220*/  @!P0 BRA `(.L_x_4) ;  /* 0xfffffffc00dc8947 */ /* 0x000fea000383ffff */
.L_x_3:
[C---:B------:R-:W-:Y:S01]  /*0230*/  VIADD R4, R0.reuse, 0x10 ;  /* 0x0000001000047836 */ /* 0x040fe20000000000 */
[----:B------:R-:W-:Y:S01]  /*0240*/  UMOV UR5, 0x50 ;  /* 0x0000005000057882 */ /* 0x000fe20000000000 */
[C---:B------:R-:W-:Y:S01]  /*0250*/  SHF.L.U32 R2, R5.reuse, R0, RZ ;  /* 0x0000000005027219 */ /* 0x040fe200000006ff */
[----:B------:R-:W-:Y:S01]  /*0260*/  ULEA UR5, UR6, UR5, 0x18 ;  /* 0x0000000506057291 */ /* 0x000fe2000f8ec0ff */
[----:B------:R-:W-:Y:S01]  /*0270*/  IMAD.SHL.U32 R0, R0, 0x20, RZ ;  /* 0x0000002000007824 */ /* 0x000fe200078e00ff */
[----:B------:R-:W-:-:S04]  /*0280*/  SHF.L.U32 R5, R5, R4, RZ ;  /* 0x0000000405057219 */ /* 0x000fc800000006ff */
[----:B------:R-:W-:-:S05]  /*0290*/  LOP3.LUT R2, R5, R2, RZ, 0xfc, !PT ;  /* 0x0000000205027212 */ /* 0x000fca00078efcff */
[----:B------:R0:W-:Y:S04]  /*02a0*/  ATOMS.OR RZ, [UR5], R2 ;  /* 0x00000002ffff798c */ /* 0x0001e8000b000005 */
[----:B------:R0:W-:Y:S01]  /*02b0*/  STS [UR4], R0 ;  /* 0x00000000ff007988 */ /* 0x0001e20008000804 */
[----:B------:R-:W-:Y:S05]  /*02c0*/  BRA `(.L_x_2) ;  /* 0x0000000000107947 */ /* 0x000fea0003800000 */
.L_x_1:
[----:B------:R-:W-:Y:S01]  /*02d0*/  IMAD.MOV.U32 R0, RZ, RZ, -0x1 ;  /* 0xffffffffff007424 */ /* 0x000fe200078e00ff */
[----:B------:R-:W-:-:S04]  /*02e0*/  MOV R4, 0x310 ;  /* 0x0000031000047802 */ /* 0x000fc80000000f00 */
[----:B------:R0:W-:Y:S03]  /*02f0*/  STS [UR4], R0 ;  /* 0x00000000ff007988 */ /* 0x0001e60008000804 */
[----:B0-----:R-:W-:Y:S05]  /*0300*/  CALL.REL.NOINC `($__internal_1_$__cuda_sm10x_tcgen05_guardrail_trap_phase_invalid_during_alloc) ;  /* 0x0000004400a07944 */ /* 0x001fea0003c00000 */
.L_x_2:
[----:B------:R-:W-:Y:S05]  /*0310*/  WARPSYNC.ALL ;  /* 0x0000000000007948 */ /* 0x000fea0003800000 */
[----:B------:R-:W-:Y:S01]  /*0320*/  NOP ;  /* 0x0000000000007918 */ /* 0x000fe20000000000 */
.L_x_0:
[----:B------:R-:W1:Y:S01]  /*0330*/  LDC.64 R14, c[0x0][0x398] ;  /* 0x0000e600ff0e7b82 */ /* 0x000e620000000a00 */
[----:B------:R-:W2:Y:S01]  /*0340*/  S2R R7, SR_CTAID.X ;  /* 0x0000000000077919 */ /* 0x000ea20000002500 */
[----:B------:R-:W-:Y:S01]  /*0350*/  UMOV UR11, 0x400 ;  /* 0x00000400000b7882 */ /* 0x000fe20000000000 */
[----:B------:R-:W3:Y:S01]  /*0360*/  LDCU.128 UR16, c[0x0][0x380] ;  /* 0x00007000ff1077ac */ /* 0x000ee20008000c00 */
[----:B------:R-:W-:-:S04]  /*0370*/  UMOV UR7, 0x1 ;  /* 0x0000000100077882 */ /* 0x000fc80000000000 */
[----:B------:R-:W4:Y:S08]  /*0380*/  S2UR UR5, SR_CgaCtaId ;  /* 0x00000000000579c3 */ /* 0x000f300000008800 */
[----:B------:R-:W5:Y:S01]  /*0390*/  LDC.64 R36, c[0x0][0x3a8] ;  /* 0x0000ea00ff247b82 */ /* 0x000f620000000a00 */
[----:B01----:R-:W-:Y:S01]  /*03a0*/  VIADD R0, R15, 0xf ;  /* 0x0000000f0f007836 */ /* 0x003fe20000000000 */
[----:B------:R-:W-:-:S02]  /*03b0*/  IABS R17, R14 ;  /* 0x0000000e00117213 */ /* 0x000fc40000000000 */
[----:B------:R-:W-:Y:S02]  /*03c0*/  IABS R16, R15 ;  /* 0x0000000f00107213 */ /* 0x000fe40000000000 */
[----:B------:R-:W-:Y:S01]  /*03d0*/  SHF.R.S32.HI R5, RZ, 0x1f, R0 ;  /* 0x0000001fff057819 */ /* 0x000fe20000011400 */
[----:B----4-:R-:W-:-:S03]  /*03e0*/  ULEA UR11, UR5, UR11, 0x18 ;  /* 0x0000000b050b7291 */ /* 0x010fc6000f8ec0ff */
[----:B------:R-:W-:Y:S01]  /*03f0*/  LEA.HI R5, R5, R0, RZ, 0x4 ;  /* 0x0000000005057211 */ /* 0x000fe200078f20ff */
[----:B------:R-:W-:Y:S01]  /*0400*/  BAR.SYNC.DEFER_BLOCKING 0x0 ;  /* 0x0000000000007b1d */ /* 0x000fe20000010000 */
[----:B--2---:R-:W-:Y:S01]  /*0410*/  IABS R8, R7 ;  /* 0x0000000700087213 */ /* 0x004fe20000000000 */
[----:B------:R-:W-:Y:S01]  /*0420*/  UIADD3 UR13, UPT, UPT, UR11, 0x800, URZ ;  /* 0x000008000b0d7890 */ /* 0x000fe2000fffe0ff */
[----:B------:R-:W-:-:S05]  /*0430*/  SHF.R.S32.HI R5, RZ, 0x4, R5 ;  /* 0x00000004ff057819 */ /* 0x000fca0000011405 */
[----:B------:R-:W-:-:S05]  /*0440*/  IMAD.SHL.U32 R2, R5, 0x8, RZ ;  /* 0x0000000805027824 */ /* 0x000fca00078e00ff */
[-C--:B------:R-:W-:Y:S02]  /*0450*/  IABS R9, R2.reuse ;  /* 0x0000000200097213 */ /* 0x080fe40000000000 */
[----:B------:R-:W-:Y:S02]  /*0460*/  IABS R10, R2 ;  /* 0x00000002000a7213 */ /* 0x000fe40000000000 */
[----:B------:R-:W0:Y:S01]  /*0470*/  I2F.RP R0, R9 ;  /* 0x0000000900007306 */ /* 0x000e220000209400 */
[----:B------:R-:W1:Y:S07]  /*0480*/  LDS R25, [UR11] ;  /* 0x0000000bff197984 */ /* 0x000e6e0008000800 */
[----:B0-----:R-:W0:Y:S02]  /*0490*/  MUFU.RCP R0, R0 ;  /* 0x0000000000007308 */ /* 0x001e240000001000 */
[----:B0-----:R-:W-:-:S02]  /*04a0*/  VIADD R4, R0, 0xffffffe ;  /* 0x0ffffffe00047836 */ /* 0x001fc40000000000 */
[----:B------:R-:W-:-:S04]  /*04b0*/  IMAD.MOV R0, RZ, RZ, -R10 ;  /* 0x000000ffff007224 */ /* 0x000fc800078e0a0a */
[----:B------:R0:W2:Y:S02]  /*04c0*/  F2I.FTZ.U32.TRUNC.NTZ R5, R4 ;  /* 0x0000000400057305 */ /* 0x0000a4000021f000 */
[----:B0-----:R-:W-:Y:S01]  /*04d0*/  IMAD.MOV.U32 R4, RZ, RZ, RZ ;  /* 0x000000ffff047224 */ /* 0x001fe200078e00ff */
[----:B-1----:R-:W-:Y:S01]  /*04e0*/  R2UR UR10, R25 ;  /* 0x00000000190a72ca */ /* 0x002fe200000e0000 */
[----:B--2---:R-:W-:-:S04]  /*04f0*/  IMAD.MOV R6, RZ, RZ, -R5 ;  /* 0x000000ffff067224 */ /* 0x004fc800078e0a05 */
[----:B------:R-:W-:Y:S02]  /*0500*/  IMAD R11, R6, R9, RZ ;  /* 0x00000009060b7224 */ /* 0x000fe400078e02ff */
[----:B------:R-:W-:Y:S02]  /*0510*/  IMAD.MOV.U32 R6, RZ, RZ, R8 ;  /* 0x000000ffff067224 */ /* 0x000fe400078e0008 */
[----:B------:R-:W-:Y:S01]  /*0520*/  IMAD.HI.U32 R5, R5, R11, R4 ;  /* 0x0000000b05057227 */ /* 0x000fe200078e0004 */
[----:B------:R-:W0:Y:S05]  /*0530*/  I2F.RP R8, R16 ;  /* 0x0000001000087306 */ /* 0x000e2a0000209400 */
[----:B------:R-:W-:-:S04]  /*0540*/  IMAD.HI.U32 R5, R5, R6, RZ ;  /* 0x0000000605057227 */ /* 0x000fc800078e00ff */
[----:B------:R-:W-:Y:S01]  /*0550*/  IMAD R0, R5, R0, R6 ;  /* 0x0000000005007224 */ /* 0x000fe200078e0206 */
[----:B------:R-:W-:Y:S04]  /*0560*/  BAR.SYNC.DEFER_BLOCKING 0x0 ;  /* 0x0000000000007b1d */ /* 0x000fe80000010000 */
[----:B------:R-:W-:Y:S02]  /*0570*/  ISETP.GT.U32.AND P1, PT, R9, R0, PT ;  /* 0x000000000900720c */ /* 0x000fe40003f24070 */
[----:B0-----:R-:W-:Y:S11]  /*0580*/  MUFU.RCP R8, R8 ;  /* 0x0000000800087308 */ /* 0x001ff60000001000 */
[----:B------:R-:W-:-:S02]  /*0590*/  @!P1 IMAD.IADD R0, R0, 0x1, -R9 ;  /* 0x0000000100009824 */ /* 0x000fc400078e0a09 */
[----:B------:R-:W-:Y:S01]  /*05a0*/  @!P1 VIADD R5, R5, 0x1 ;  /* 0x0000000105059836 */ /* 0x000fe20000000000 */
[----:B------:R-:W-:Y:S02]  /*05b0*/  ISETP.NE.AND P1, PT, R2, RZ, PT ;  /* 0x000000ff0200720c */ /* 0x000fe40003f25270 */
[----:B------:R-:W-:Y:S02]  /*05c0*/  ISETP.GE.U32.AND P0, PT, R0, R9, PT ;  /* 0x000000090000720c */ /* 0x000fe40003f06070 */
[----:B------:R-:W-:-:S04]  /*05d0*/  LOP3.LUT R0, R7, R2, RZ, 0x3c, !PT ;  /* 0x0000000207007212 */ /* 0x000fc800078e3cff */
[----:B------:R-:W-:Y:S01]  /*05e0*/  ISETP.GE.AND P2, PT, R0, RZ, PT ;  /* 0x000000ff0000720c */ /* 0x000fe20003f46270 */
[----:B------:R-:W-:-:S06]  /*05f0*/  VIADD R0, R14, 0x7f ;  /* 0x0000007f0e007836 */ /* 0x000fcc0000000000 */
[----:B------:R-:W-:-:S04]  /*0600*/  @P0 VIADD R5, R5, 0x1 ;  /* 0x0000000105050836 */ /* 0x000fc80000000000 */
[----:B------:R-:W-:Y:S01]  /*0610*/  IMAD.MOV.U32 R4, RZ, RZ, R5 ;  /* 0x000000ffff047224 */ /* 0x000fe200078e0005 */
[----:B------:R-:W-:-:S03]  /*0620*/  SHF.R.S32.HI R5, RZ, 0x1f, R0 ;  /* 0x0000001fff057819 */ /* 0x000fc60000011400 */
[----:B------:R-:W-:Y:S01]  /*0630*/  @!P2 IMAD.MOV R4, RZ, RZ, -R4 ;  /* 0x000000ffff04a224 */ /* 0x000fe200078e0a04 */
[----:B------:R-:W-:Y:S02]  /*0640*/  @!P1 LOP3.LUT R4, RZ, R2, RZ, 0x33, !PT ;  /* 0x00000002ff049212 */ /* 0x000fe400078e33ff */
[----:B------:R-:W-:-:S03]  /*0650*/  LEA.HI R5, R5, R0, RZ, 0x7 ;  /* 0x0000000005057211 */ /* 0x000fc600078f38ff */
[----:B------:R-:W-:Y:S02]  /*0660*/  IMAD.SHL.U32 R10, R4, 0x8, RZ ;  /* 0x00000008040a7824 */ /* 0x000fe400078e00ff */
[----:B------:R-:W-:-:S03]  /*0670*/  IMAD.MOV R4, RZ, RZ, -R4 ;  /* 0x000000ffff047224 */ /* 0x000fc600078e0a04 */
[----:B------:R-:W-:Y:S01]  /*0680*/  LEA.HI.SX32 R5, R5, -R10, 0x19 ;  /* 0x8000000a05057211 */ /* 0x000fe200078fcaff */
[----:B------:R-:W-:Y:S02]  /*0690*/  IMAD R12, R2, R4, R7 ;  /* 0x00000004020c7224 */ /* 0x000fe400078e0207 */
[----:B------:R-:W0:Y:S01]  /*06a0*/  I2F.RP R2, R17 ;  /* 0x0000001100027306 */ /* 0x000e220000209400 */
[----:B------:R-:W-:Y:S01]  /*06b0*/  VIMNMX R11, PT, PT, R5, 0x8, PT ;  /* 0x00000008050b7848 */ /* 0x000fe20003fe0100 */
[----:B------:R-:W-:-:S03]  /*06c0*/  IMAD.MOV.U32 R4, RZ, RZ, RZ ;  /* 0x000000ffff047224 */ /* 0x000fc600078e00ff */
[----:B------:R-:W-:-:S04]  /*06d0*/  IABS R9, R11 ;  /* 0x0000000b00097213 */ /* 0x000fc80000000000 */
[----:B------:R-:W1:Y:S08]  /*06e0*/  I2F.RP R0, R9 ;  /* 0x0000000900007306 */ /* 0x000e700000209400 */
[----:B0-----:R-:W-:Y:S08]  /*06f0*/  MUFU.RCP R2, R2 ;  /* 0x0000000200027308 */ /* 0x001ff00000001000 */
[----:B-1----:R-:W0:Y:S02]  /*0700*/  MUFU.RCP R0, R0 ;  /* 0x0000000000007308 */ /* 0x002e240000001000 */
[----:B0-----:R-:W-:Y:S01]  /*0710*/  VIADD R5, R0, 0xffffffe ;  /* 0x0ffffffe00057836 */ /* 0x001fe20000000000 */
[----:B------:R-:W-:-:S05]  /*0720*/  IABS R0, R12 ;  /* 0x0000000c00007213 */ /* 0x000fca0000000000 */
[----:B------:R-:W0:Y:S02]  /*0730*/  F2I.FTZ.U32.TRUNC.NTZ R5, R5 ;  /* 0x0000000500057305 */ /* 0x000e24000021f000 */
[----:B0-----:R-:W-:-:S04]  /*0740*/  IMAD.MOV R6, RZ, RZ, -R5 ;  /* 0x000000ffff067224 */ /* 0x001fc800078e0a05 */
[----:B------:R-:W-:Y:S01]  /*0750*/  IMAD R7, R6, R9, RZ ;  /* 0x0000000906077224 */ /* 0x000fe200078e02ff */
[----:B------:R-:W-:-:S03]  /*0760*/  IABS R6, R11 ;  /* 0x0000000b00067213 */ /* 0x000fc60000000000 */
[----:B------:R-:W-:-:S04]  /*0770*/  IMAD.HI.U32 R4, R5, R7, R4 ;  /* 0x0000000705047227 */ /* 0x000fc800078e0004 */
[----:B------:R-:W-:Y:S02]  /*0780*/  IMAD.MOV.U32 R5, RZ, RZ, R0 ;  /* 0x000000ffff057224 */ /* 0x000fe400078e0000 */
[----:B------:R-:W-:Y:S02]  /*0790*/  IMAD.MOV R0, RZ, RZ, -R6 ;  /* 0x000000ffff007224 */ /* 0x000fe400078e0a06 */
[----:B------:R-:W-:-:S04]  /*07a0*/  IMAD.HI.U32 R4, R4, R5, RZ ;  /* 0x0000000504047227 */ /* 0x000fc800078e00ff */
[----:B------:R-:W-:Y:S02]  /*07b0*/  IMAD R0, R4, R0, R5 ;  /* 0x0000000004007224 */ /* 0x000fe400078e0205 */
[----:B------:R-:W-:Y:S02]  /*07c0*/  VIADD R5, R2, 0xffffffe ;  /* 0x0ffffffe02057836 */ /* 0x000fe40000000000 */
[----:B------:R-:W-:Y:S01]  /*07d0*/  VIADD R6, R8, 0xffffffe ;  /* 0x0ffffffe08067836 */ /* 0x000fe20000000000 */
[----:B------:R-:W-:-:S03]  /*07e0*/  ISETP.GT.U32.AND P1, PT, R9, R0, PT ;  /* 0x000000000900720c */ /* 0x000fc60003f24070 */
[----:B------:R-:W0:Y:S08]  /*07f0*/  F2I.FTZ.U32.TRUNC.NTZ R5, R5 ;  /* 0x0000000500057305 */ /* 0x000e30000021f000 */
[----:B------:R1:W2:Y:S02]  /*0800*/  F2I.FTZ.U32.TRUNC.NTZ R7, R6 ;  /* 0x0000000600077305 */ /* 0x0002a4000021f000 */
[----:B------:R-:W-:-:S02]  /*0810*/  @!P1 IMAD.IADD R0, R0, 0x1, -R9 ;  /* 0x0000000100009824 */ /* 0x000fc400078e0a09 */
[----:B------:R-:W-:Y:S01]  /*0820*/  @!P1 VIADD R4, R4, 0x1 ;  /* 0x0000000104049836 */ /* 0x000fe20000000000 */
[----:B------:R-:W-:Y:S02]  /*0830*/  ISETP.NE.AND P1, PT, R11, RZ, PT ;  /* 0x000000ff0b00720c */ /* 0x000fe40003f25270 */
[----:B------:R-:W-:Y:S01]  /*0840*/  ISETP.GE.U32.AND P0, PT, R0, R9, PT ;  /* 0x000000090000720c */ /* 0x000fe20003f06070 */
[----:B0-----:R-:W-:Y:S01]  /*0850*/  IMAD.MOV R2, RZ, RZ, -R5 ;  /* 0x000000ffff027224 */ /* 0x001fe200078e0a05 */
[----:B------:R-:W-:Y:S01]  /*0860*/  LOP3.LUT R0, R12, R11, RZ, 0x3c, !PT ;  /* 0x0000000b0c007212 */ /* 0x000fe200078e3cff */
[----:B-1----:R-:W-:Y:S02]  /*0870*/  IMAD.MOV.U32 R6, RZ, RZ, RZ ;  /* 0x000000ffff067224 */ /* 0x002fe400078e00ff */
[----:B------:R-:W-:Y:S01]  /*0880*/  IMAD R9, R2, R17, RZ ;  /* 0x0000001102097224 */ /* 0x000fe200078e02ff */
[----:B------:R-:W-:Y:S01]  /*0890*/  ISETP.GE.AND P2, PT, R0, RZ, PT ;  /* 0x000000ff0000720c */ /* 0x000fe20003f46270 */
[----:B--2---:R-:W-:-:S06]  /*08a0*/  IMAD.MOV R8, RZ, RZ, -R7 ;  /* 0x000000ffff087224 */ /* 0x004fcc00078e0a07 */
[----:B------:R-:W-:-:S04]  /*08b0*/  @P0 VIADD R4, R4, 0x1 ;  /* 0x0000000104040836 */ /* 0x000fc80000000000 */
[----:B------:R-:W-:Y:S02]  /*08c0*/  IMAD.MOV.U32 R0, RZ, RZ, R4 ;  /* 0x000000ffff007224 */ /* 0x000fe400078e0004 */
[----:B------:R-:W-:Y:S02]  /*08d0*/  IMAD.MOV.U32 R4, RZ, RZ, RZ ;  /* 0x000000ffff047224 */ /* 0x000fe400078e00ff */
[----:B------:R-:W-:Y:S01]  /*08e0*/  @!P2 IMAD.MOV R0, RZ, RZ, -R0 ;  /* 0x000000ffff00a224 */ /* 0x000fe200078e0a00 */
[----:B------:R-:W-:Y:S01]  /*08f0*/  @!P1 LOP3.LUT R0, RZ, R11, RZ, 0x33, !PT ;  /* 0x0000000bff009212 */ /* 0x000fe200078e33ff */
[----:B------:R-:W-:Y:S01]  /*0900*/  IMAD.HI.U32 R4, R5, R9, R4 ;  /* 0x0000000905047227 */ /* 0x000fe200078e0004 */
[----:B------:R-:W-:-:S03]  /*0910*/  SHF.R.U32.HI R5, RZ, 0x5, R3 ;  /* 0x00000005ff057819 */ /* 0x000fc60000011603 */
[----:B------:R-:W-:Y:S01]  /*0920*/  IMAD.MOV R2, RZ, RZ, -R0 ;  /* 0x000000ffff027224 */ /* 0x000fe200078e0a00 */
[----:B------:R-:W-:Y:S01]  /*0930*/  SGXT.U32 R5, R5, 0x2 ;  /* 0x000000020505781a */ /* 0x000fe20000000000 */
[----:B------:R-:W-:Y:S02]  /*0940*/  IMAD.MOV.U32 R9, RZ, RZ, R8 ;  /* 0x000000ffff097224 */ /* 0x000fe400078e0008 */
[----:B------:R-:W-:Y:S02]  /*0950*/  IMAD.SHL.U32 R0, R0, 0x10, RZ ;  /* 0x0000001000007824 */ /* 0x000fe400078e00ff */
[----:B------:R-:W-:Y:S02]  /*0960*/  IMAD R9, R9, R16, RZ ;  /* 0x0000001009097224 */ /* 0x000fe400078e02ff */
[----:B------:R-:W-:Y:S01]  /*0970*/  IMAD R2, R11, R2, R12 ;  /* 0x000000020b027224 */ /* 0x000fe200078e020c */
[----:B------:R-:W-:Y:S01]  /*0980*/  LOP3.LUT R8, R0, R5, RZ, 0xfc, !PT ;  /* 0x0000000500087212 */ /* 0x000fe200078efcff */
[----:B------:R-:W-:Y:S01]  /*0990*/  IMAD.HI.U32 R6, R7, R9, R6 ;  /* 0x0000000907067227 */ /* 0x000fe200078e0006 */
[----:B------:R-:W-:-:S02]  /*09a0*/  LOP3.LUT R7, R3, 0x7f, RZ, 0xc0, !PT ;  /* 0x0000007f03077812 */ /* 0x000fc400078ec0ff */
[----:B------:R-:W-:Y:S01]  /*09b0*/  LOP3.LUT R22, R8, 0x4, RZ, 0xfc, !PT ;  /* 0x0000000408167812 */ /* 0x000fe200078efcff */
[----:B------:R-:W-:Y:S01]  /*09c0*/  IMAD.IADD R2, R10, 0x1, R2 ;  /* 0x000000010a027824 */ /* 0x000fe200078e0202 */
[----:B------:R-:W-:Y:S02]  /*09d0*/  IABS R11, R8 ;  /* 0x00000008000b7213 */ /* 0x000fe40000000000 */
[----:B------:R-:W-:Y:S01]  /*09e0*/  LOP3.LUT R23, R8, 0x8, RZ, 0xfc, !PT ;  /* 0x0000000808177812 */ /* 0x000fe200078efcff */
[----:B------:R-:W-:Y:S01]  /*09f0*/  IMAD R2, R2, 0x80, R7 ;  /* 0x0000008002027824 */ /* 0x000fe200078e0207 */
[----:B------:R-:W-:Y:S01]  /*0a00*/  IABS R13, R22 ;  /* 0x00000016000d7213 */ /* 0x000fe20000000000 */
[----:B------:R-:W-:Y:S01]  /*0a10*/  IMAD.HI.U32 R5, R6, R11, RZ ;  /* 0x0000000b06057227 */ /* 0x000fe200078e00ff */
[----:B------:R-:W-:Y:S02]  /*0a20*/  LOP3.LUT R24, R8, 0xc, RZ, 0xfc, !PT ;  /* 0x0000000c08187812 */ /* 0x000fe400078efcff */
[----:B------:R-:W-:Y:S01]  /*0a30*/  IABS R19, R23 ;  /* 0x0000001700137213 */ /* 0x000fe20000000000 */
[----:B------:R-:W-:Y:S01]  /*0a40*/  IMAD.HI.U32 R9, R6, R13, RZ ;  /* 0x0000000d06097227 */ /* 0x000fe200078e00ff */
[----:B------:R-:W-:-:S02]  /*0a50*/  IABS R21, R24 ;  /* 0x0000001800157213 */ /* 0x000fc40000000000 */
[----:B------:R-:W-:Y:S01]  /*0a60*/  IABS R12, R2 ;  /* 0x00000002000c7213 */ /* 0x000fe20000000000 */
[----:B------:R-:W-:-:S04]  /*0a70*/  IMAD.HI.U32 R10, R6, R19, RZ ;  /* 0x00000013060a7227 */ /* 0x000fc800078e00ff */
[----:B------:R-:W-:Y:S02]  /*0a80*/  IMAD.MOV R5, RZ, RZ, -R5 ;  /* 0x000000ffff057224 */ /* 0x000fe400078e0a05 */
[----:B------:R-:W-:Y:S02]  /*0a90*/  IMAD.MOV R18, RZ, RZ, -R9 ;  /* 0x000000ffff127224 */ /* 0x000fe400078e0a09 */
[----:B------:R-:W-:-:S04]  /*0aa0*/  IMAD.HI.U32 R6, R6, R21, RZ ;  /* 0x0000001506067227 */ /* 0x000fc800078e00ff */
[----:B------:R-:W-:-:S04]  /*0ab0*/  IMAD.HI.U32 R4, R4, R12, RZ ;  /* 0x0000000c04047227 */ /* 0x000fc800078e00ff */
[----:B------:R-:W-:Y:S02]  /*0ac0*/  IMAD.MOV R20, RZ, RZ, -R10 ;  /* 0x000000ffff147224 */ /* 0x000fe400078e0a0a */
[C---:B------:R-:W-:Y:S02]  /*0ad0*/  IMAD R9, R16.reuse, R5, R11 ;  /* 0x0000000510097224 */ /* 0x040fe400078e020b */
[C---:B------:R-:W-:Y:S02]  /*0ae0*/  IMAD R10, R16.reuse, R18, R13 ;  /* 0x00000012100a7224 */ /* 0x040fe400078e020d */
[----:B------:R-:W-:Y:S01]  /*0af0*/  IMAD.MOV R6, RZ, RZ, -R6 ;  /* 0x000000ffff067224 */ /* 0x000fe200078e0a06 */
[C---:B------:R-:W-:Y:S01]  /*0b00*/  ISETP.GT.U32.AND P0, PT, R16.reuse, R9, PT ;  /* 0x000000091000720c */ /* 0x040fe20003f04070 */
[----:B------:R-:W-:Y:S01]  /*0b10*/  IMAD.MOV R4, RZ, RZ, -R4 ;  /* 0x000000ffff047224 */ /* 0x000fe200078e0a04 */
[C---:B------:R-:W-:Y:S01]  /*0b20*/  ISETP.GT.U32.AND P2, PT, R16.reuse, R10, PT ;  /* 0x0000000a1000720c */ /* 0x040fe20003f44070 */
[----:B------:R-:W-:-:S02]  /*0b30*/  IMAD R11, R16, R20, R19 ;  /* 0x00000014100b7224 */ /* 0x000fc400078e0213 */
[C---:B------:R-:W-:Y:S02]  /*0b40*/  IMAD R13, R16.reuse, R6, R21 ;  /* 0x00000006100d7224 */ /* 0x040fe400078e0215 */
[C---:B------:R-:W-:Y:S01]  /*0b50*/  IMAD R6, R17.reuse, R4, R12 ;  /* 0x0000000411067224 */ /* 0x040fe200078e020c */
[C---:B------:R-:W-:Y:S01]  /*0b60*/  ISETP.GT.U32.AND P3, PT, R16.reuse, R11, PT ;  /* 0x0000000b1000720c */ /* 0x040fe20003f64070 */
[----:B------:R-:W0:Y:S01]  /*0b70*/  LDC.64 R4, c[0x0][0x3a0] ;  /* 0x0000e800ff047b82 */ /* 0x000e220000000a00 */
[----:B------:R-:W-:Y:S02]  /*0b80*/  ISETP.GT.U32.AND P4, PT, R16, R13, PT ;  /* 0x0000000d1000720c */ /* 0x000fe40003f84070 */
[----:B------:R-:W-:Y:S01]  /*0b90*/  ISETP.GT.U32.AND P1, PT, R17, R6, PT ;  /* 0x000000061100720c */ /* 0x000fe20003f24070 */
[--C-:B------:R-:W-:Y:S01]  /*0ba0*/  @!P0 IMAD.IADD R9, R9, 0x1, -R16.reuse ;  /* 0x0000000109098824 */ /* 0x100fe200078e0a10 */
[----:B------:R-:W-:Y:S01]  /*0bb0*/  SHF.R.U32.HI R12, RZ, 0x5, R3 ;  /* 0x00000005ff0c7819 */ /* 0x000fe20000011603 */
[----:B------:R-:W-:-:S03]  /*0bc0*/  @!P2 IMAD.IADD R10, R10, 0x1, -R16 ;  /* 0x000000010a0aa824 */ /* 0x000fc600078e0a10 */
[C---:B------:R-:W-:Y:S02]  /*0bd0*/  ISETP.GT.U32.AND P2, PT, R16.reuse, R9, PT ;  /* 0x000000091000720c */ /* 0x040fe40003f44070 */
[----:B------:R-:W-:Y:S01]  /*0be0*/  ISETP.GT.U32.AND P0, PT, R16, R10, PT ;  /* 0x0000000a1000720c */ /* 0x000fe20003f04070 */
[--C-:B------:R-:W-:Y:S01]  /*0bf0*/  @!P3 IMAD.IADD R11, R11, 0x1, -R16.reuse ;  /* 0x000000010b0bb824 */ /* 0x100fe200078e0a10 */
[----:B------:R-:W-:Y:S01]  /*0c00*/  ISETP.GE.AND P3, PT, R8, RZ, PT ;  /* 0x000000ff0800720c */ /* 0x000fe20003f66270 */
[----:B------:R-:W-:Y:S01]  /*0c10*/  @!P4 IMAD.IADD R13, R13, 0x1, -R16 ;  /* 0x000000010d0dc824 */ /* 0x000fe200078e0a10 */
[----:B------:R-:W-:Y:S01]  /*0c20*/  R2UR UR8, R12 ;  /* 0x000000000c0872ca */ /* 0x000fe200000e0000 */
[----:B------:R-:W-:Y:S01]  /*0c30*/  @!P1 IMAD.IADD R6, R6, 0x1, -R17 ;  /* 0x0000000106069824 */ /* 0x000fe200078e0a11 */
[C---:B------:R-:W-:Y:S02]  /*0c40*/  ISETP.GT.U32.AND P6, PT, R16.reuse, R11, PT ;  /* 0x0000000b1000720c */ /* 0x040fe40003fc4070 */
[----:B------:R-:W-:-:S02]  /*0c50*/  ISETP.GT.U32.AND P5, PT, R16, R13, PT ;  /* 0x0000000d1000720c */ /* 0x000fc40003fa4070 */
[----:B------:R-:W-:Y:S01]  /*0c60*/  ISETP.GT.U32.AND P4, PT, R17, R6, PT ;  /* 0x000000061100720c */ /* 0x000fe20003f84070 */
[--C-:B------:R-:W-:Y:S01]  /*0c70*/  @!P2 IMAD.IADD R9, R9, 0x1, -R16.reuse ;  /* 0x000000010909a824 */ /* 0x100fe200078e0a10 */
[----:B------:R-:W-:Y:S01]  /*0c80*/  ISETP.GE.AND P2, PT, R22, RZ, PT ;  /* 0x000000ff1600720c */ /* 0x000fe20003f46270 */
[--C-:B------:R-:W-:Y:S01]  /*0c90*/  @!P0 IMAD.IADD R10, R10, 0x1, -R16.reuse ;  /* 0x000000010a0a8824 */ /* 0x100fe200078e0a10 */
[----:B------:R-:W-:Y:S01]  /*0ca0*/  ISETP.GE.AND P0, PT, R23, RZ, PT ;  /* 0x000000ff1700720c */ /* 0x000fe20003f06270 */
[----:B------:R-:W-:Y:S01]  /*0cb0*/  @!P3 IMAD.MOV R9, RZ, RZ, -R9 ;  /* 0x000000ffff09b224 */ /* 0x000fe200078e0a09 */
[----:B------:R-:W-:Y:S01]  /*0cc0*/  ISETP.NE.AND P3, PT, R14, RZ, PT ;  /* 0x000000ff0e00720c */ /* 0x000fe20003f65270 */
[----:B0-----:R-:W-:Y:S01]  /*0cd0*/  VIADD R18, R4, 0xffffffe6 ;  /* 0xffffffe604127836 */ /* 0x001fe20000000000 */
[----:B------:R-:W-:Y:S01]  /*0ce0*/  ISETP.NE.U32.AND P1, PT, R7, RZ, PT ;  /* 0x000000ff0700720c */ /* 0x000fe20003f25070 */
[--C-:B------:R-:W-:Y:S01]  /*0cf0*/  @!P6 IMAD.IADD R11, R11, 0x1, -R16.reuse ;  /* 0x000000010b0be824 */ /* 0x100fe200078e0a10 */
[----:B------:R-:W-:Y:S01]  /*0d00*/  ISETP.GE.AND P6, PT, R24, RZ, PT ;  /* 0x000000ff1800720c */ /* 0x000fe20003fc6270 */
[----:B------:R-:W-:Y:S01]  /*0d10*/  @!P5 IMAD.IADD R13, R13, 0x1, -R16 ;  /* 0x000000010d0dd824 */ /* 0x000fe200078e0a10 */
[----:B------:R-:W-:Y:S01]  /*0d20*/  ISETP.NE.AND P5, PT, R15, RZ, PT ;  /* 0x000000ff0f00720c */ /* 0x000fe20003fa5270 */
[----:B------:R-:W-:Y:S01]  /*0d30*/  @!P4 IMAD.IADD R6, R6, 0x1, -R17 ;  /* 0x000000010606c824 */ /* 0x000fe200078e0a11 */
[----:B------:R-:W-:Y:S01]  /*0d40*/  ISETP.GE.AND P4, PT, R2, RZ, PT ;  /* 0x000000ff0200720c */ /* 0x000fe20003f86270 */
[----:B------:R-:W-:Y:S01]  /*0d50*/  @!P2 IMAD.MOV R10, RZ, RZ, -R10 ;  /* 0x000000ffff0aa224 */ /* 0x000fe200078e0a0a */
[----:B------:R-:W-:Y:S01]  /*0d60*/  LOP3.LUT R12, RZ, R15, RZ, 0x33, !PT ;  /* 0x0000000fff0c7212 */ /* 0x000fe200078e33ff */
[----:B------:R-:W-:Y:S01]  /*0d70*/  @!P0 IMAD.MOV R11, RZ, RZ, -R11 ;  /* 0x000000ffff0b8224 */ /* 0x000fe200078e0a0b */
[----:B------:R-:W-:Y:S01]  /*0d80*/  USHF.L.U32 UR4, UR8, 0x15, URZ ;  /* 0x0000001508047899 */ /* 0x000fe200080006ff */
[----:B------:R-:W-:Y:S01]  /*0d90*/  VIADD R7, R4, 0xfffffff0 ;  /* 0xfffffff004077836 */ /* 0x000fe20000000000 */
[C---:B------:R-:W-:Y:S01]  /*0da0*/  SEL R8, R12.reuse, R10, !P5 ;  /* 0x0000000a0c087207 */ /* 0x040fe20006800000 */
[----:B------:R-:W-:Y:S01]  /*0db0*/  IMAD.MOV.U32 R28, RZ, RZ, R6 ;  /* 0x000000ffff1c7224 */ /* 0x000fe200078e0006 */
[----:B------:R-:W-:Y:S01]  /*0dc0*/  SEL R10, R12, R11, !P5 ;  /* 0x0000000b0c0a7207 */ /* 0x000fe20006800000 */
[----:B------:R-:W-:Y:S01]  /*0dd0*/  VIADD R6, R4, 0xfffffffe ;  /* 0xfffffffe04067836 */ /* 0x000fe20000000000 */
[----:B------:R-:W-:Y:S01]  /*0de0*/  ISETP.GE.U32.AND P2, PT, R7, 0x7fffffd1, PT ;  /* 0x7fffffd10700780c */ /* 0x000fe20003f46070 */
[----:B------:R-:W-:Y:S01]  /*0df0*/  @!P6 IMAD.MOV R13, RZ, RZ, -R13 ;  /* 0x000000ffff0de224 */ /* 0x000fe200078e0a0d */
[----:B------:R-:W-:Y:S01]  /*0e00*/  SEL R9, R12, R9, !P5 ;  /* 0x000000090c097207 */ /* 0x000fe20006800000 */
[----:B------:R-:W-:Y:S01]  /*0e10*/  @!P4 IMAD.MOV R28, RZ, RZ, -R28 ;  /* 0x000000ffff1cc224 */ /* 0x000fe200078e0a1c */
[----:B------:R-:W-:Y:S01]  /*0e20*/  @!P3 LOP3.LUT R28, RZ, R14, RZ, 0x33, !PT ;  /* 0x0000000eff1cb212 */ /* 0x000fe200078e33ff */
[----:B------:R-:W-:Y:S01]  /*0e30*/  VIADD R11, R4, 0xffffffec ;  /* 0xffffffec040b7836 */ /* 0x000fe20000000000 */
[----:B------:R-:W-:Y:S01]  /*0e40*/  ISETP.GE.U32.AND P3, PT, R6, 0x7fffffdf, PT ;  /* 0x7fffffdf0600780c */ /* 0x000fe20003f66070 */
[----:B------:R-:W-:Y:S01]  /*0e50*/  VIADD R7, R4, 0xffffffed ;  /* 0xffffffed04077836 */ /* 0x000fe20000000000 */
[----:B------:R-:W-:Y:S01]  /*0e60*/  SEL R12, R12, R13, !P5 ;  /* 0x0000000d0c0c7207 */ /* 0x000fe20006800000 */
[C---:B------:R-:W-:Y:S01]  /*0e70*/  VIADD R6, R4.reuse, 0xffffffe8 ;  /* 0xffffffe804067836 */ /* 0x040fe20000000000 */
[----:B------:R-:W-:Y:S01]  /*0e80*/  ISETP.GE.U32.AND P4, PT, R11, 0x7fffffcd, PT ;  /* 0x7fffffcd0b00780c */ /* 0x000fe20003f86070 */
[C---:B------:R-:W-:Y:S01]  /*0e90*/  VIADD R13, R4.reuse, 0xffffffea ;  /* 0xffffffea040d7836 */ /* 0x040fe20000000000 */
[----:B------:R-:W-:Y:S01]  /*0ea0*/  ISETP.GE.U32.AND P6, PT, R7, 0x7fffffce, PT ;  /* 0x7fffffce0700780c */ /* 0x000fe20003fc6070 */
[----:B------:R-:W-:Y:S01]  /*0eb0*/  VIADD R7, R4, 0xffffffe9 ;  /* 0xffffffe904077836 */ /* 0x000fe20000000000 */
[----:B------:R-:W-:Y:S01]  /*0ec0*/  ISETP.GE.U32.AND P0, PT, R6, 0x7fffffc9, PT ;  /* 0x7fffffc90600780c */ /* 0x000fe20003f06070 */
[C---:B------:R-:W-:Y:S01]  /*0ed0*/  VIADD R11, R4.reuse, 0xffffffeb ;  /* 0xffffffeb040b7836 */ /* 0x040fe20000000000 */
[----:B------:R-:W-:Y:S01]  /*0ee0*/  SEL R6, RZ, 0x1, P4 ;  /* 0x00000001ff067807 */ /* 0x000fe20002000000 */
[C---:B------:R-:W-:Y:S01]  /*0ef0*/  VIADD R17, R4.reuse, 0xffffffe7 ;  /* 0xffffffe704117836 */ /* 0x040fe20000000000 */
[----:B------:R-:W-:Y:S01]  /*0f00*/  ISETP.GE.U32.AND P4, PT, R13, 0x7fffffcb, PT ;  /* 0x7fffffcb0d00780c */ /* 0x000fe20003f86070 */
[C---:B------:R-:W-:Y:S01]  /*0f10*/  VIADD R13, R4.reuse, 0xffffffe4 ;  /* 0xffffffe4040d7836 */ /* 0x040fe20000000000 */
[----:B------:R-:W-:Y:S01]  /*0f20*/  ISETP.GE.U32.AND P5, PT, R7, 0x7fffffca, PT ;  /* 0x7fffffca0700780c */ /* 0x000fe20003fa6070 */
[C---:B------:R-:W-:Y:S01]  /*0f30*/  VIADD R20, R4.reuse, 0xffffffe0 ;  /* 0xffffffe004147836 */ /* 0x040fe20000000000 */
[----:B------:R-:W-:Y:S01]  /*0f40*/  SEL R7, RZ, 0x1fffe, P6 ;  /* 0x0001fffeff077807 */ /* 0x000fe20003000000 */
[C---:B------:R-:W-:Y:S01]  /*0f50*/  VIADD R23, R4.reuse, 0xffffffee ;  /* 0xffffffee04177836 */ /* 0x040fe20000000000 */
[----:B------:R-:W-:Y:S01]  /*0f60*/  ISETP.GE.U32.AND P6, PT, R11, 0x7fffffcc, PT ;  /* 0x7fffffcc0b00780c */ /* 0x000fe20003fc6070 */
[----:B------:R-:W-:Y:S01]  /*0f70*/  VIADD R11, R4, 0xffffffe5 ;  /* 0xffffffe5040b7836 */ /* 0x000fe20000000000 */
[----:B------:R-:W-:Y:S01]  /*0f80*/  SEL R15, RZ, 0x1, P0 ;  /* 0x00000001ff0f7807 */ /* 0x000fe20000000000 */
[----:B------:R-:W-:Y:S01]  /*0f90*/  IMAD R35, R28, R5, RZ ;  /* 0x000000051c237224 */ /* 0x000fe200078e02ff */
[----:B------:R-:W-:Y:S01]  /*0fa0*/  ISETP.GE.U32.AND P0, PT, R13, 0x7fffffc5, PT ;  /* 0x7fffffc50d00780c */ /* 0x000fe20003f06070 */
[----:B------:R-:W-:Y:S01]  /*0fb0*/  ULOP3.LUT UR4, UR4, 0x600000, URZ, 0xc0, !UPT ;  /* 0x0060000004047892 */ /* 0x000fe2000f8ec0ff */
[----:B------:R-:W-:Y:S01]  /*0fc0*/  SEL R13, RZ, 0x4, P4 ;  /* 0x00000004ff0d7807 */ /* 0x000fe20002000000 */
[----:B------:R-:W-:Y:S01]  /*0fd0*/  IMAD.SHL.U32 R38, R35, 0x2, RZ ;  /* 0x0000000223267824 */ /* 0x000fe200078e00ff */
[----:B------:R-:W-:Y:S01]  /*0fe0*/  ISETP.GE.U32.AND P4, PT, R18, 0x7fffffc7, PT ;  /* 0x7fffffc71200780c */ /* 0x000fe20003f86070 */
[----:B------:R-:W-:Y:S01]  /*0ff0*/  VIADD R18, R4, 0xffffffe2 ;  /* 0xffffffe204127836 */ /* 0x000fe20000000000 */
[----:B------:R-:W-:-:S02]  /*1000*/  SEL R16, RZ, 0x1fffe, P5 ;  /* 0x0001fffeff107807 */ /* 0x000fc40002800000 */
[----:B------:R-:W-:Y:S01]  /*1010*/  ISETP.GE.U32.AND P5, PT, R11, 0x7fffffc6, PT ;  /* 0x7fffffc60b00780c */ /* 0x000fe20003fa6070 */
[----:B------:R-:W-:Y:S01]  /*1020*/  VIADD R11, R4, 0xffffffe1 ;  /* 0xffffffe1040b7836 */ /* 0x000fe20000000000 */
[----:B------:R-:W-:Y:S01]  /*1030*/  SEL R19, RZ, 0x1, P0 ;  /* 0x00000001ff137807 */ /* 0x000fe20000000000 */
[----:B------:R-:W-:Y:S01]  /*1040*/  IMAD.IADD R15, R15, 0x1, R16 ;  /* 0x000000010f0f7824 */ /* 0x000fe200078e0210 */
[----:B------:R-:W-:Y:S02]  /*1050*/  ISETP.GE.U32.AND P0, PT, R17, 0x7fffffc8, PT ;  /* 0x7fffffc81100780c */ /* 0x000fe40003f06070 */
[----:B------:R-:W-:Y:S02]  /*1060*/  SEL R17, RZ, 0x4, P4 ;  /* 0x00000004ff117807 */ /* 0x000fe40002000000 */
[----:B------:R-:W-:Y:S02]  /*1070*/  ISETP.GE.U32.AND P4, PT, R18, 0x7fffffc3, PT ;  /* 0x7fffffc31200780c */ /* 0x000fe40003f86070 */
[----:B------:R-:W-:-:S02]  /*1080*/  SEL R22, RZ, 0x1fffe, P5 ;  /* 0x0001fffeff167807 */ /* 0x000fc40002800000 */
[----:B------:R-:W-:Y:S02]  /*1090*/  SEL R18, RZ, 0x7fff8, P0 ;  /* 0x0007fff8ff127807 */ /* 0x000fe40000000000 */
[----:B------:R-:W-:Y:S01]  /*10a0*/  ISETP.GE.U32.AND P5, PT, R11, 0x7fffffc2, PT ;  /* 0x7fffffc20b00780c */ /* 0x000fe20003fa6070 */
[----:B------:R-:W-:Y:S01]  /*10b0*/  VIADD R11, R4, 0xffffffe3 ;  /* 0xffffffe3040b7836 */ /* 0x000fe20000000000 */
[----:B------:R-:W-:Y:S01]  /*10c0*/  ISETP.GE.U32.AND P0, PT, R20, 0x7fffffc1, PT ;  /* 0x7fffffc11400780c */ /* 0x000fe20003f06070 */
[----:B------:R-:W-:Y:S01]  /*10d0*/  IMAD.IADD R19, R19, 0x1, R22 ;  /* 0x0000000113137824 */ /* 0x000fe200078e0216 */
[----:B------:R-:W-:Y:S02]  /*10e0*/  SEL R21, RZ, 0x4, P4 ;  /* 0x00000004ff157807 */ /* 0x000fe40002000000 */
[----:B------:R-:W-:Y:S02]  /*10f0*/  ISETP.GE.U32.AND P4, PT, R23, 0x7fffffcf, PT ;  /* 0x7fffffcf1700780c */ /* 0x000fe40003f86070 */
[----:B------:R-:W-:-:S02]  /*1100*/  SEL R26, RZ, 0x1fffe, P5 ;  /* 0x0001fffeff1a7807 */ /* 0x000fc40002800000 */
[----:B------:R-:W-:Y:S02]  /*1110*/  SEL R23, RZ, 0x1, P0 ;  /* 0x00000001ff177807 */ /* 0x000fe40000000000 */
[----:B------:R-:W-:Y:S02]  /*1120*/  SEL R14, RZ, 0x7fff8, P6 ;  /* 0x0007fff8ff0e7807 */ /* 0x000fe40003000000 */
[----:B------:R-:W-:Y:S01]  /*1130*/  ISETP.GE.U32.AND P6, PT, R11, 0x7fffffc4, PT ;  /* 0x7fffffc40b00780c */ /* 0x000fe20003fc6070 */
[----:B------:R-:W-:Y:S01]  /*1140*/  VIADD R11, R4, 0xffffffef ;  /* 0xffffffef040b7836 */ /* 0x000fe20000000000 */
[----:B------:R-:W-:Y:S01]  /*1150*/  LOP3.LUT R15, R15, 0x3, RZ, 0xc0, !PT ;  /* 0x000000030f0f7812 */ /* 0x000fe200078ec0ff */
[----:B------:R-:W-:Y:S01]  /*1160*/  IMAD.IADD R23, R23, 0x1, R26 ;  /* 0x0000000117177824 */ /* 0x000fe200078e021a */
[----:B------:R-:W-:Y:S02]  /*1170*/  SEL R24, RZ, 0x7fff8, P6 ;  /* 0x0007fff8ff187807 */ /* 0x000fe40003000000 */
[----:B------:R-:W-:Y:S01]  /*1180*/  ISETP.GE.U32.AND P5, PT, R11, 0x7fffffd0, PT ;  /* 0x7fffffd00b00780c */ /* 0x000fe20003fa6070 */
[----:B------:R-:W-:Y:S01]  /*1190*/  IMAD.IADD R11, R6, 0x1, R7 ;  /* 0x00000001060b7824 */ /* 0x000fe200078e0207 */
[----:B------:R-:W-:Y:S01]  /*11a0*/  IADD3 R13, PT, PT, R15, R14, R13 ;  /* 0x0000000e0f0d7210 */ /* 0x000fe20007ffe00d */
[----:B------:R-:W-:Y:S01]  /*11b0*/  VIADD R15, R4, 0xfffffffd ;  /* 0xfffffffd040f7836 */ /* 0x000fe20000000000 */
[----:B------:R-:W-:-:S02]  /*11c0*/  LOP3.LUT R23, R23, 0x3, RZ, 0xc0, !PT ;  /* 0x0000000317177812 */ /* 0x000fc400078ec0ff */
[----:B------:R-:W-:Y:S01]  /*11d0*/  LOP3.LUT R19, R19, 0x3, RZ, 0xc0, !PT ;  /* 0x0000000313137812 */ /* 0x000fe200078ec0ff */
[----:B------:R-:W-:Y:S01]  /*11e0*/  IMAD.SHL.U32 R5, R13, 0x100, RZ ;  /* 0x000001000d057824 */ /* 0x000fe200078e00ff */
[----:B------:R-:W-:Y:S01]  /*11f0*/  IADD3 R21, PT, PT, R23, R24, R21 ;  /* 0x0000001817157210 */ /* 0x000fe20007ffe015 */
[----:B------:R-:W-:Y:S01]  /*1200*/  VIADD R13, R4, 0xffffffff ;  /* 0xffffffff040d7836 */ /* 0x000fe20000000000 */
[----:B------:R-:W-:Y:S02]  /*1210*/  SEL R6, RZ, 0x4, P4 ;  /* 0x00000004ff067807 */ /* 0x000fe40002000000 */
[----:B------:R-:W-:Y:S02]  /*1220*/  SEL R7, RZ, 0x7fff8, P5 ;  /* 0x0007fff8ff077807 */ /* 0x000fe40002800000 */
[----:B------:R-:W-:Y:S02]  /*1230*/  LOP3.LUT R11, R11, 0x3, RZ, 0xc0, !PT ;  /* 0x000000030b0b7812 */ /* 0x000fe400078ec0ff */
[----:B------:R-:W-:Y:S01]  /*1240*/  IADD3 R17, PT, PT, R19, R18, R17 ;  /* 0x0000001213117210 */ /* 0x000fe20007ffe011 */
[----:B-----5:R-:W-:Y:S01]  /*1250*/  IMAD R19, R36, 0x1e, RZ ;  /* 0x0000001e24137824 */ /* 0x020fe200078e02ff */
[----:B------:R-:W-:-:S02]  /*1260*/  LOP3.LUT R14, R21, 0xf, RZ, 0xc0, !PT ;  /* 0x0000000f150e7812 */ /* 0x000fc400078ec0ff */
[----:B------:R-:W-:Y:S02]  /*1270*/  IADD3 R6, PT, PT, R11, R7, R6 ;  /* 0x000000070b067210 */ /* 0x000fe40007ffe006 */
[----:B------:R-:W-:Y:S01]  /*1280*/  LOP3.LUT R5, R5, 0xf00, RZ, 0xe2, !PT ;  /* 0x00000f0005057812 */ /* 0x000fe200078ee2ff */
[----:B------:R-:W-:Y:S01]  /*1290*/  IMAD R14, R17, 0x10, R14 ;  /* 0x00000010110e7824 */ /* 0x000fe200078e020e */
[----:B------:R-:W-:Y:S02]  /*12a0*/  ISETP.GE.U32.AND P5, PT, R15, 0x7fffffde, PT ;  /* 0x7fffffde0f00780c */ /* 0x000fe40003fa6070 */
[----:B---3--:R-:W-:Y:S01]  /*12b0*/  IADD3 R17, P6, PT, R38, UR16, RZ ;  /* 0x0000001026117c10 */ /* 0x008fe2000ffde0ff */
[----:B------:R-:W-:Y:S02]  /*12c0*/  IMAD R6, R6, 0x1000, R5 ;  /* 0x0000100006067824 */ /* 0x000fe400078e0205 */
[----:B------:R-:W-:Y:S01]  /*12d0*/  IMAD R5, R36, 0xf, RZ ;  /* 0x0000000f24057824 */ /* 0x000fe200078e02ff */
[----:B------:R-:W-:Y:S09]  /*12e0*/  BRA.U UP0, `(.L_x_5) ;  /* 0x0000000100187547 */ /* 0x000ff2000b800000 */
[----:B------:R-:W-:Y:S01]  /*12f0*/  ELECT P4, URZ, PT ;  /* 0x0000000000ff782f */ /* 0x000fe20003880000 */
[----:B------:R-:W-:Y:S01]  /*1300*/  IMAD.MOV.U32 R7, RZ, RZ, 0x1 ;  /* 0x00000001ff077424 */ /* 0x000fe200078e00ff */
[----:B------:R-:W-:Y:S01]  /*1310*/  UMOV UR6, 0x40 ;  /* 0x0000004000067882 */ /* 0x000fe20000000000 */
[----:B------:R-:W-:Y:S01]  /*1320*/  UVIRTCOUNT.DEALLOC.SMPOOL 0x80 ;  /* 0x000000800000784c */ /* 0x000fe20000000000 */
[----:B------:R-:W-:-:S09]  /*1330*/  ULEA UR6, UR5, UR6, 0x18 ;  /* 0x0000000605067291 */ /* 0x000fd2000f8ec0ff */
[----:B------:R0:W-:Y:S03]  /*1340*/  @P4 STS.U8 [UR6], R7 ;  /* 0x00000007ff004988 */ /* 0x0001e60008000006 */
.L_x_5:
[----:B------:R-:W-:Y:S01]  /*1350*/  UIADD3 UR12, UPT, UPT, UR10, UR4, URZ ;  /* 0x000000040a0c7290 */ /* 0x000fe2000fffe0ff */
[----:B0-----:R-:W-:Y:S01]  /*1360*/  LEA.HI.X.SX32 R7, R35, UR17, 0x1, P6 ;  /* 0x0000001123077c11 */ /* 0x001fe2000b0f0eff */
[----:B------:R-:W-:Y:S01]  /*1370*/  VOTEU.ALL UP1, P1 ;  /* 0x0000000000ff7886 */ /* 0x000fe20000820000 */
[----:B------:R-:W-:Y:S01]  /*1380*/  VOTEU.ALL UP2, P1 ;  /* 0x0000000000ff7886 */ /* 0x000fe20000840000 */
[----:B------:R-:W-:Y:S01]  /*1390*/  IADD3 R26, P4, PT, R19, R17, RZ ;  /* 0x00000011131a7210 */ /* 0x000fe20007f9e0ff */
[----:B------:R-:W-:Y:S01]  /*13a0*/  IMAD.SHL.U32 R21, R36, 0x2, RZ ;  /* 0x0000000224157824 */ /* 0x000fe200078e00ff */
[----:B------:R-:W-:Y:S01]  /*13b0*/  LOP3.LUT R11, R14, 0xff, RZ, 0xc0, !PT ;  /* 0x000000ff0e0b7812 */ /* 0x000fe200078ec0ff */
[----:B------:R-:W-:-:S04]  /*13c0*/  @!UP1 UIADD3 UR4, UPT, UPT, -UR7, 0x100000, URZ ;  /* 0x0010000007049890 */ /* 0x000fc8000fffe1ff */
[----:B------:R-:W-:Y:S02]  /*13d0*/  @!UP1 USHF.L.U32 UR5, UR4, 0xb, URZ ;  /* 0x0000000b04059899 */ /* 0x000fe400080006ff */
[----:B------:R-:W-:Y:S01]  /*13e0*/  @!UP1 USHF.L.U32 UR4, UR4, 0x1, URZ ;  /* 0x0000000104049899 */ /* 0x000fe200080006ff */
[----:B------:R-:W-:Y:S01]  /*13f0*/  STTM.x16 tmem[UR12], RZ ;  /* 0x000000ff000079ed */ /* 0x000fe2000824000c */
[----:B------:R-:W0:Y:S02]  /*1400*/  FENCE.VIEW.ASYNC.T ;  /* 0x00000000000073c6 */ /* 0x000e240000000200 */
[----:B0-----:R-:W-:Y:S01]  /*1410*/  BAR.SYNC.DEFER_BLOCKING 0x0 ;  /* 0x0000000000007b1d */ /* 0x001fe20000010000 */
[----:B------:R-:W-:Y:S01]  /*1420*/  LEA.HI.X.SX32 R27, R5, R7, 0x1, P4 ;  /* 0x00000007051b7211 */ /* 0x000fe200020f0eff */
[----:B------:R-:W-:Y:S01]  /*1430*/  IMAD.IADD R16, R6, 0x1, R11 ;  /* 0x0000000106107824 */ /* 0x000fe200078e020b */
[----:B------:R-:W-:Y:S01]  /*1440*/  ISETP.GE.U32.AND P4, PT, R13, 0x7fffffe0, PT ;  /* 0x7fffffe00d00780c */ /* 0x000fe20003f86070 */
[----:B------:R-:W-:Y:S01]  /*1450*/  VIADD R6, R38, UR16 ;  /* 0x0000001026067c36 */ /* 0x000fe20008000000 */
[----:B------:R-:W-:-:S02]  /*1460*/  PRMT R5, RZ, 0x7610, R5 ;  /* 0x00007610ff057816 */ /* 0x000fc40000000005 */
[----:B------:R-:W-:Y:S02]  /*1470*/  LOP3.LUT R16, R16, 0xffff, RZ, 0xc0, !PT ;  /* 0x0000ffff10107812 */ /* 0x000fe400078ec0ff */
[----:B------:R-:W-:Y:S01]  /*1480*/  PRMT R11, RZ, 0x7610, R11 ;  /* 0x00007610ff0b7816 */ /* 0x000fe2000000000b */
[----:B------:R-:W0:Y:S02]  /*1490*/  FENCE.VIEW.ASYNC.S ;  /* 0x00000000000073c6 */ /* 0x000e240000000000 */
[----:B0-----:R0:W1:Y:S02]  /*14a0*/  @!UP2 SYNCS.EXCH.64 URZ, [UR13], UR4 ;  /* 0x000000040dffa5b2 */ /* 0x0010640008000100 */
[----:B-1----:R-:W-:Y:S01]  /*14b0*/  BAR.SYNC.DEFER_BLOCKING 0x0 ;  /* 0x0000000000007b1d */ /* 0x002fe20000010000 */
[----:B------:R-:W-:Y:S02]  /*14c0*/  SHF.R.U32.HI R13, RZ, 0xf, R16 ;  /* 0x0000000fff0d7819 */ /* 0x000fe40000011610 */
[----:B------:R-:W-:Y:S01]  /*14d0*/  PRMT R18, RZ, 0x7610, R18 ;  /* 0x00007610ff127816 */ /* 0x000fe20000000012 */
[C---:B------:R-:W-:Y:S01]  /*14e0*/  IMAD R28, R36.reuse, 0x22, RZ ;  /* 0x00000022241c7824 */ /* 0x040fe200078e02ff */
[----:B------:R-:W-:Y:S01]  /*14f0*/  LEA R24, P6, R36, R17, 0x2 ;  /* 0x0000001124187211 */ /* 0x000fe200078c10ff */
[----:B------:R-:W-:Y:S01]  /*1500*/  VIADD R14, R4, 0xfffffff6 ;  /* 0xfffffff6040e7836 */ /* 0x000fe20000000000 */
[----:B------:R-:W-:Y:S01]  /*1510*/  PRMT R15, RZ, 0x7610, R15 ;  /* 0x00007610ff0f7816 */ /* 0x000fe2000000000f */
[C---:B------:R-:W-:Y:S01]  /*1520*/  IMAD R29, R36.reuse, 0x11, RZ ;  /* 0x00000011241d7824 */ /* 0x040fe200078e02ff */
[----:B------:R-:W-:Y:S01]  /*1530*/  LEA.HI.X.SX32 R25, R21, R7, 0x1, P6 ;  /* 0x0000000715197211 */ /* 0x000fe200030f0eff */
[----:B------:R-:W-:-:S02]  /*1540*/  IMAD R30, R36, 0x12, RZ ;  /* 0x00000012241e7824 */ /* 0x000fc400078e02ff */
[----:B------:R-:W-:Y:S02]  /*1550*/  IMAD R32, R36, 0x24, RZ ;  /* 0x0000002424207824 */ /* 0x000fe400078e02ff */
[----:B------:R-:W-:Y:S01]  /*1560*/  VIADD R31, R4, 0xfffffff7 ;  /* 0xfffffff7041f7836 */ /* 0x000fe20000000000 */
[----:B------:R-:W-:Y:S02]  /*1570*/  PRMT R41, RZ, 0x7610, R41 ;  /* 0x00007610ff297816 */ /* 0x000fe40000000029 */
[----:B------:R-:W-:Y:S01]  /*1580*/  PRMT R40, RZ, 0x7610, R40 ;  /* 0x00007610ff287816 */ /* 0x000fe20000000028 */
[----:B------:R-:W-:Y:S01]  /*1590*/  IMAD R42, R36, 0x26, RZ ;  /* 0x00000026242a7824 */ /* 0x000fe200078e02ff */
[----:B------:R-:W-:Y:S01]  /*15a0*/  PRMT R46, RZ, 0x7610, R46 ;  /* 0x00007610ff2e7816 */ /* 0x000fe2000000002e */
[----:B------:R-:W-:Y:S01]  /*15b0*/  VIADD R33, R4, 0xfffffff5 ;  /* 0xfffffff504217836 */ /* 0x000fe20000000000 */
[----:B------:R-:W-:Y:S02]  /*15c0*/  PRMT R47, RZ, 0x7610, R47 ;  /* 0x00007610ff2f7816 */ /* 0x000fe4000000002f */
[----:B------:R-:W-:Y:S01]  /*15d0*/  PRMT R53, RZ, 0x7610, R53 ;  /* 0x00007610ff357816 */ /* 0x000fe20000000035 */
[----:B------:R1:W5:Y:S01]  /*15e0*/  @!P4 LDG.E.U16 R5, desc[UR24][R6.64] ;  /* 0x000000180605c981 */ /* 0x000362000c1e1500 */
[----:B------:R-:W-:-:S02]  /*15f0*/  IADD3 R22, P4, PT, R21, R17, RZ ;  /* 0x0000001115167210 */ /* 0x000fc40007f9e0ff */
[----:B------:R-:W-:Y:S01]  /*1600*/  PRMT R50, RZ, 0x7610, R50 ;  /* 0x00007610ff327816 */ /* 0x000fe20000000032 */
[----:B------:R2:W5:Y:S01]  /*1610*/  @!P2 LDG.E.U16 R11, desc[UR24][R26.64] ;  /* 0x000000181a0ba981 */ /* 0x000562000c1e1500 */
[C---:B------:R-:W-:Y:S01]  /*1620*/  LEA.HI.X.SX32 R23, R36.reuse, R7, 0x1, P4 ;  /* 0x0000000724177211 */ /* 0x040fe200020f0eff */
[C---:B------:R-:W-:Y:S01]  /*1630*/  IMAD R44, R36.reuse, 0x2a, RZ ;  /* 0x0000002a242c7824 */ /* 0x040fe200078e02ff */
[----:B------:R-:W-:Y:S01]  /*1640*/  LOP3.LUT P2, RZ, R13, 0x1, RZ, 0xc0, !PT ;  /* 0x000000010dff7812 */ /* 0x000fe2000784c0ff */
[----:B------:R-:W5:Y:S01]  /*1650*/  @!P5 LDG.E.U16 R15, desc[UR24][R24.64] ;  /* 0x00000018180fd981 */ /* 0x000f62000c1e1500 */
[--C-:B------:R-:W-:Y:S01]  /*1660*/  SHF.R.U32.HI R13, RZ, 0xe, R16.reuse ;  /* 0x0000000eff0d7819 */ /* 0x100fe20000011610 */
[----:B-1----:R-:W-:Y:S01]  /*1670*/  IMAD.SHL.U32 R6, R36, 0x10, RZ ;  /* 0x0000001024067824 */ /* 0x002fe200078e00ff */
[----:B------:R-:W-:Y:S01]  /*1680*/  SHF.R.U32.HI R34, RZ, 0xa, R16 ;  /* 0x0000000aff227819 */ /* 0x000fe20000011610 */
[----:B------:R1:W5:Y:S01]  /*1690*/  @!P3 LDG.E.U16 R18, desc[UR24][R22.64] ;  /* 0x000000181612b981 */ /* 0x000362000c1e1500 */
[----:B------:R-:W-:-:S02]  /*16a0*/  LOP3.LUT P4, RZ, R13, 0x1, RZ, 0xc0, !PT ;  /* 0x000000010dff7812 */ /* 0x000fc4000788c0ff */
[----:B------:R-:W-:Y:S02]  /*16b0*/  PRMT R51, RZ, 0x7610, R51 ;  /* 0x00007610ff337816 */ /* 0x000fe40000000033 */
[----:B------:R-:W-:Y:S01]  /*16c0*/  PRMT R52, RZ, 0x7610, R52 ;  /* 0x00007610ff347816 */ /* 0x000fe20000000034 */
[C---:B------:R-:W-:Y:S01]  /*16d0*/  IMAD R48, R36.reuse, 0x2c, RZ ;  /* 0x0000002c24307824 */ /* 0x040fe200078e02ff */
[-C--:B--2---:R-:W-:Y:S01]  /*16e0*/  LEA R26, P3, R36, R17.reuse, 0x5 ;  /* 0x00000011241a7211 */ /* 0x084fe200078628ff */
[----:B------:R-:W-:Y:S01]  /*16f0*/  VIADD R13, R4, 0xfffffffb ;  /* 0xfffffffb040d7836 */ /* 0x000fe20000000000 */
[----:B------:R-:W-:Y:S02]  /*1700*/  IADD3 R28, P6, PT, R28, R17, RZ ;  /* 0x000000111c1c7210 */ /* 0x000fe40007fde0ff */
[----:B------:R-:W-:Y:S01]  /*1710*/  PRMT R57, RZ, 0x7610, R57 ;  /* 0x00007610ff397816 */ /* 0x000fe20000000039 */
[----:B------:R-:W-:Y:S01]  /*1720*/  IMAD R54, R36, 0x2e, RZ ;  /* 0x0000002e24367824 */ /* 0x000fe200078e02ff */
[----:B------:R-:W-:-:S02]  /*1730*/  LEA.HI.X.SX32 R27, R6, R7, 0x1, P3 ;  /* 0x00000007061b7211 */ /* 0x000fc400018f0eff */
[----:B------:R-:W-:Y:S02]  /*1740*/  PRMT R56, RZ, 0x7610, R56 ;  /* 0x00007610ff387816 */ /* 0x000fe40000000038 */
[----:B------:R-:W-:Y:S02]  /*1750*/  PRMT R60, RZ, 0x7610, R60 ;  /* 0x00007610ff3c7816 */ /* 0x000fe4000000003c */
[----:B------:R-:W-:Y:S02]  /*1760*/  PRMT R61, RZ, 0x7610, R61 ;  /* 0x00007610ff3d7816 */ /* 0x000fe4000000003d */
[----:B------:R-:W-:Y:S02]  /*1770*/  PRMT R64, RZ, 0x7610, R64 ;  /* 0x00007610ff407816 */ /* 0x000fe40000000040 */
[----:B------:R-:W-:Y:S02]  /*1780*/  PRMT R62, RZ, 0x7610, R62 ;  /* 0x00007610ff3e7816 */ /* 0x000fe4000000003e */
[----:B------:R-:W-:-:S02]  /*1790*/  PRMT R63, RZ, 0x7610, R63 ;  /* 0x00007610ff3f7816 */ /* 0x000fc4000000003f */
[----:B------:R-:W-:Y:S02]  /*17a0*/  PRMT R66, RZ, 0x7610, R66 ;  /* 0x00007610ff427816 */ /* 0x000fe40000000042 */
[----:B------:R-:W-:Y:S02]  /*17b0*/  PRMT R69, RZ, 0x7610, R69 ;  /* 0x00007610ff457816 */ /* 0x000fe40000000045 */
[----:B------:R-:W-:Y:S02]  /*17c0*/  PRMT R67, RZ, 0x7610, R67 ;  /* 0x00007610ff437816 */ /* 0x000fe40000000043 */
[----:B------:R-:W-:Y:S02]  /*17d0*/  PRMT R65, RZ, 0x7610, R65 ;  /* 0x00007610ff417816 */ /* 0x000fe40000000041 */
[----:B------:R-:W-:Y:S01]  /*17e0*/  PRMT R70, RZ, 0x7610, R70 ;  /* 0x00007610ff467816 */ /* 0x000fe20000000046 */
[----:B------:R-:W-:Y:S01]  /*17f0*/  IMAD R58, R36, 0x1c, RZ ;  /* 0x0000001c243a7824 */ /* 0x000fe200078e02ff */
[----:B------:R-:W-:Y:S01]  /*1800*/  ISETP.GE.U32.AND P3, PT, R14, 0x7fffffd7, PT ;  /* 0x7fffffd70e00780c */ /* 0x000fe20003f66070 */
[C---:B------:R-:W-:Y:S01]  /*1810*/  IMAD R68, R36.reuse, 0x3e, RZ ;  /* 0x0000003e24447824 */ /* 0x040fe200078e02ff */
[----:B------:R-:W-:Y:S01]  /*1820*/  PRMT R14, RZ, 0x7610, R14 ;  /* 0x00007610ff0e7816 */ /* 0x000fe2000000000e */
[----:B------:R-:W-:Y:S01]  /*1830*/  IMAD R59, R36, 0x1f, RZ ;  /* 0x0000001f243b7824 */ /* 0x000fe200078e02ff */
[----:B------:R-:W-:Y:S01]  /*1840*/  ISETP.GE.U32.AND P5, PT, R13, 0x7fffffdc, PT ;  /* 0x7fffffdc0d00780c */ /* 0x000fe20003fa6070 */
[----:B0-----:R-:W0:Y:S01]  /*1850*/  LDCU UR4, c[0x0][0x3b0] ;  /* 0x00007600ff0477ac */ /* 0x001e220008000800 */
[----:B------:R-:W-:-:S02]  /*1860*/  LEA.HI.X.SX32 R29, R29, R7, 0x1, P6 ;  /* 0x000000071d1d7211 */ /* 0x000fc400030f0eff */
[----:B------:R-:W-:Y:S01]  /*1870*/  PRMT R13, RZ, 0x7610, R13 ;  /* 0x00007610ff0d7816 */ /* 0x000fe2000000000d */
[C---:B-1----:R-:W-:Y:S01]  /*1880*/  IMAD.SHL.U32 R22, R36.reuse, 0x4, RZ ;  /* 0x0000000424167824 */ /* 0x042fe200078e00ff */
[----:B------:R-:W-:Y:S01]  /*1890*/  SHF.R.U32.HI R6, RZ, 0xd, R16 ;  /* 0x0000000dff067819 */ /* 0x000fe20000011610 */
[----:B------:R-:W5:Y:S01]  /*18a0*/  @P4 LDG.E.U16 R14, desc[UR24][R28.64] ;  /* 0x000000181c0e4981 */ /* 0x000f62000c1e1500 */
[----:B------:R-:W-:-:S03]  /*18b0*/  LEA R24, P4, R36, R17, 0x3 ;  /* 0x0000001124187211 */ /* 0x000fc600078818ff */
[----:B------:R1:W5:Y:S01]  /*18c0*/  @P2 LDG.E.U16 R13, desc[UR24][R26.64] ;  /* 0x000000181a0d2981 */ /* 0x000362000c1e1500 */
[----:B------:R-:W-:Y:S02]  /*18d0*/  LOP3.LUT P2, RZ, R6, 0x1, RZ, 0xc0, !PT ;  /* 0x0000000106ff7812 */ /* 0x000fe4000784c0ff */
[----:B------:R-:W-:Y:S02]  /*18e0*/  PRMT R6, RZ, 0x7610, R6 ;  /* 0x00007610ff067816 */ /* 0x000fe40000000006 */
[----:B------:R-:W-:Y:S01]  /*18f0*/  LEA.HI.X.SX32 R25, R22, R7, 0x1, P4 ;  /* 0x0000000716197211 */ /* 0x000fe200020f0eff */
[----:B------:R-:W-:Y:S01]  /*1900*/  IMAD R23, R36, 0x9, RZ ;  /* 0x0000000924177824 */ /* 0x000fe200078e02ff */
[----:B-1----:R-:W-:-:S03]  /*1910*/  IADD3 R26, P4, PT, R30, R17, RZ ;  /* 0x000000111e1a7210 */ /* 0x002fc60007f9e0ff */
[----:B------:R1:W5:Y:S01]  /*1920*/  @!P5 LDG.E.U16 R6, desc[UR24][R24.64] ;  /* 0x000000181806d981 */ /* 0x000362000c1e1500 */
[----:B------:R-:W-:Y:S02]  /*1930*/  IADD3 R28, P5, PT, R32, R17, RZ ;  /* 0x00000011201c7210 */ /* 0x000fe40007fbe0ff */
[-C--:B------:R-:W-:Y:S02]  /*1940*/  LEA.HI.X.SX32 R27, R23, R7.reuse, 0x1, P4 ;  /* 0x00000007171b7211 */ /* 0x080fe400020f0eff */
[----:B------:R-:W-:Y:S02]  /*1950*/  ISETP.GE.U32.AND P4, PT, R31, 0x7fffffd8, PT ;  /* 0x7fffffd81f00780c */ /* 0x000fe40003f86070 */
[----:B------:R-:W-:Y:S01]  /*1960*/  SHF.R.U32.HI R31, RZ, 0xc, R16 ;  /* 0x0000000cff1f7819 */ /* 0x000fe20000011610 */
[----:B------:R2:W5:Y:S01]  /*1970*/  @!P3 LDG.E.U16 R41, desc[UR24][R26.64] ;  /* 0x000000181a29b981 */ /* 0x000562000c1e1500 */
[----:B------:R-:W-:Y:S01]  /*1980*/  LEA.HI.X.SX32 R29, R30, R7, 0x1, P5 ;  /* 0x000000071e1d7211 */ /* 0x000fe200028f0eff */
[C---:B-1----:R-:W-:Y:S01]  /*1990*/  IMAD.SHL.U32 R24, R36.reuse, 0x8, RZ ;  /* 0x0000000824187824 */ /* 0x042fe200078e00ff */
[----:B------:R-:W-:Y:S01]  /*19a0*/  LOP3.LUT P5, RZ, R31, 0x1, RZ, 0xc0, !PT ;  /* 0x000000011fff7812 */ /* 0x000fe200078ac0ff */
[----:B------:R-:W-:Y:S01]  /*19b0*/  IMAD R25, R36, 0x13, RZ ;  /* 0x0000001324197824 */ /* 0x000fe200078e02ff */
[-C--:B------:R-:W-:Y:S01]  /*19c0*/  IADD3 R42, P3, PT, R42, R17.reuse, RZ ;  /* 0x000000112a2a7210 */ /* 0x080fe20007f7e0ff */
[----:B------:R1:W5:Y:S01]  /*19d0*/  @P2 LDG.E.U16 R40, desc[UR24][R28.64] ;  /* 0x000000181c282981 */ /* 0x000362000c1e1500 */
[----:B------:R-:W-:Y:S01]  /*19e0*/  LEA R30, P2, R36, R17, 0x4 ;  /* 0x00000011241e7211 */ /* 0x000fe200078420ff */
[----:B------:R-:W-:Y:S01]  /*19f0*/  VIADD R32, R4, 0xfffffffa ;  /* 0xfffffffa04207836 */ /* 0x000fe20000000000 */
[-C--:B------:R-:W-:Y:S01]  /*1a00*/  LEA.HI.X.SX32 R43, R25, R7.reuse, 0x1, P3 ;  /* 0x00000007192b7211 */ /* 0x080fe200018f0eff */
[----:B------:R-:W-:Y:S01]  /*1a10*/  IMAD R25, R36, 0xa, RZ ;  /* 0x0000000a24197824 */ /* 0x000fe200078e02ff */
[----:B------:R-:W-:Y:S01]  /*1a20*/  LEA.HI.X.SX32 R31, R24, R7, 0x1, P2 ;  /* 0x00000007181f7211 */ /* 0x000fe200010f0eff */
[----:B--2---:R-:W-:Y:S01]  /*1a30*/  IMAD R27, R36, 0x14, RZ ;  /* 0x00000014241b7824 */ /* 0x004fe200078e02ff */
[----:B------:R-:W-:Y:S01]  /*1a40*/  ISETP.GE.U32.AND P2, PT, R32, 0x7fffffdb, PT ;  /* 0x7fffffdb2000780c */ /* 0x000fe20003f46070 */
[----:B------:R-:W-:Y:S01]  /*1a50*/  IMAD R26, R36, 0x5, RZ ;  /* 0x00000005241a7824 */ /* 0x000fe200078e02ff */
[----:B------:R-:W-:Y:S01]  /*1a60*/  ISETP.GE.U32.AND P3, PT, R33, 0x7fffffd6, PT ;  /* 0x7fffffd62100780c */ /* 0x000fe20003f66070 */
[----:B------:R-:W5:Y:S01]  /*1a70*/  @!P4 LDG.E.U16 R46, desc[UR24][R30.64] ;  /* 0x000000181e2ec981 */ /* 0x000f62000c1e1500 */
[----:B-1----:R-:W-:-:S02]  /*1a80*/  IADD3 R28, P4, PT, R25, R17, RZ ;  /* 0x00000011191c7210 */ /* 0x002fc40007f9e0ff */
[----:B------:R-:W-:Y:S01]  /*1a90*/  SHF.R.U32.HI R33, RZ, 0xb, R16 ;  /* 0x0000000bff217819 */ /* 0x000fe20000011610 */
[----:B------:R1:W5:Y:S01]  /*1aa0*/  @P5 LDG.E.U16 R47, desc[UR24][R42.64] ;  /* 0x000000182a2f5981 */ /* 0x000362000c1e1500 */
[----:B------:R-:W-:Y:S02]  /*1ab0*/  IADD3 R32, P5, PT, R27, R17, RZ ;  /* 0x000000111b207210 */ /* 0x000fe40007fbe0ff */
[-C--:B------:R-:W-:Y:S02]  /*1ac0*/  LEA.HI.X.SX32 R29, R26, R7.reuse, 0x1, P4 ;  /* 0x000000071a1d7211 */ /* 0x080fe400020f0eff */
[----:B------:R-:W-:Y:S02]  /*1ad0*/  LOP3.LUT P4, RZ, R33, 0x1, RZ, 0xc0, !PT ;  /* 0x0000000121ff7812 */ /* 0x000fe4000788c0ff */
[----:B------:R-:W-:Y:S01]  /*1ae0*/  LEA.HI.X.SX32 R33, R25, R7, 0x1, P5 ;  /* 0x0000000719217211 */ /* 0x000fe200028f0eff */
[----:B------:R2:W5:Y:S01]  /*1af0*/  @!P2 LDG.E.U16 R53, desc[UR24][R28.64] ;  /* 0x000000181c35a981 */ /* 0x000562000c1e1500 */
[----:B-1----:R-:W-:Y:S01]  /*1b00*/  IMAD R42, R36, 0x28, RZ ;  /* 0x00000028242a7824 */ /* 0x002fe200078e02ff */
[----:B------:R-:W-:-:S02]  /*1b10*/  LOP3.LUT P5, RZ, R34, 0x1, RZ, 0xc0, !PT ;  /* 0x0000000122ff7812 */ /* 0x000fc400078ac0ff */
[----:B------:R1:W5:Y:S01]  /*1b20*/  @!P3 LDG.E.U16 R50, desc[UR24][R32.64] ;  /* 0x000000182032b981 */ /* 0x000362000c1e1500 */
[----:B------:R-:W-:Y:S01]  /*1b30*/  IMAD R31, R36, 0x15, RZ ;  /* 0x00000015241f7824 */ /* 0x000fe200078e02ff */
[-C--:B------:R-:W-:Y:S01]  /*1b40*/  IADD3 R44, P3, PT, R44, R17.reuse, RZ ;  /* 0x000000112c2c7210 */ /* 0x080fe20007f7e0ff */
[----:B------:R-:W-:Y:S01]  /*1b50*/  VIADD R30, R4, 0xfffffff4 ;  /* 0xfffffff4041e7836 */ /* 0x000fe20000000000 */
[----:B------:R-:W-:Y:S02]  /*1b60*/  IADD3 R42, P2, PT, R42, R17, RZ ;  /* 0x000000112a2a7210 */ /* 0x000fe40007f5e0ff */
[----:B------:R-:W-:Y:S01]  /*1b70*/  SHF.R.U32.HI R34, RZ, 0x9, R16 ;  /* 0x00000009ff227819 */ /* 0x000fe20000011610 */
[----:B--2---:R-:W-:Y:S01]  /*1b80*/  IMAD R28, R36, 0x16, RZ ;  /* 0x00000016241c7824 */ /* 0x004fe200078e02ff */
[-C--:B------:R-:W-:Y:S02]  /*1b90*/  LEA.HI.X.SX32 R43, R27, R7.reuse, 0x1, P2 ;  /* 0x000000071b2b7211 */ /* 0x080fe400010f0eff */
[----:B------:R-:W-:-:S02]  /*1ba0*/  LEA.HI.X.SX32 R45, R31, R7, 0x1, P3 ;  /* 0x000000071f2d7211 */ /* 0x000fc400018f0eff */
[----:B------:R-:W-:Y:S01]  /*1bb0*/  ISETP.GE.U32.AND P2, PT, R30, 0x7fffffd5, PT ;  /* 0x7fffffd51e00780c */ /* 0x000fe20003f46070 */
[----:B------:R2:W5:Y:S01]  /*1bc0*/  @P4 LDG.E.U16 R51, desc[UR24][R42.64] ;  /* 0x000000182a334981 */ /* 0x000562000c1e1500 */
[----:B------:R-:W-:Y:S01]  /*1bd0*/  LOP3.LUT P3, RZ, R34, 0x1, RZ, 0xc0, !PT ;  /* 0x0000000122ff7812 */ /* 0x000fe2000786c0ff */
[----:B------:R-:W-:Y:S01]  /*1be0*/  IMAD R27, R36, 0xb, RZ ;  /* 0x0000000b241b7824 */ /* 0x000fe200078e02ff */
[-C--:B------:R-:W-:Y:S01]  /*1bf0*/  IADD3 R30, P4, PT, R28, R17.reuse, RZ ;  /* 0x000000111c1e7210 */ /* 0x080fe20007f9e0ff */
[----:B------:R-:W5:Y:S01]  /*1c00*/  @P5 LDG.E.U16 R52, desc[UR24][R44.64] ;  /* 0x000000182c345981 */ /* 0x000f62000c1e1500 */
[----:B------:R-:W-:Y:S01]  /*1c10*/  IADD3 R48, P5, PT, R48, R17, RZ ;  /* 0x0000001130307210 */ /* 0x000fe20007fbe0ff */
[----:B-1----:R-:W-:Y:S01]  /*1c20*/  VIADD R32, R4, 0xfffffffc ;  /* 0xfffffffc04207836 */ /* 0x002fe20000000000 */
[----:B------:R-:W-:Y:S02]  /*1c30*/  SHF.R.U32.HI R29, RZ, 0x8, R16 ;  /* 0x00000008ff1d7819 */ /* 0x000fe40000011610 */
[----:B------:R-:W-:-:S02]  /*1c40*/  LEA.HI.X.SX32 R31, R27, R7, 0x1, P4 ;  /* 0x000000071b1f7211 */ /* 0x000fc400020f0eff */
[----:B------:R-:W-:Y:S01]  /*1c50*/  LEA.HI.X.SX32 R49, R28, R7, 0x1, P5 ;  /* 0x000000071c317211 */ /* 0x000fe200028f0eff */
[----:B------:R-:W-:Y:S01]  /*1c60*/  IMAD R28, R36, 0x6, RZ ;  /* 0x00000006241c7824 */ /* 0x000fe200078e02ff */
[----:B------:R-:W-:Y:S01]  /*1c70*/  ISETP.GE.U32.AND P4, PT, R32, 0x7fffffdd, PT ;  /* 0x7fffffdd2000780c */ /* 0x000fe20003f86070 */
[----:B------:R1:W5:Y:S01]  /*1c80*/  @!P2 LDG.E.U16 R57, desc[UR24][R30.64] ;  /* 0x000000181e39a981 */ /* 0x000362000c1e1500 */
[----:B------:R-:W-:Y:S01]  /*1c90*/  LOP3.LUT P5, RZ, R29, 0x1, RZ, 0xc0, !PT ;  /* 0x000000011dff7812 */ /* 0x000fe200078ac0ff */
[----:B------:R-:W-:Y:S01]  /*1ca0*/  IMAD R33, R36, 0x17, RZ ;  /* 0x0000001724217824 */ /* 0x000fe200078e02ff */
[-C--:B------:R-:W-:Y:S01]  /*1cb0*/  IADD3 R54, P2, PT, R54, R17.reuse, RZ ;  /* 0x0000001136367210 */ /* 0x080fe20007f5e0ff */
[----:B------:R3:W5:Y:S01]  /*1cc0*/  @P3 LDG.E.U16 R56, desc[UR24][R48.64] ;  /* 0x0000001830383981 */ /* 0x000762000c1e1500 */
[----:B------:R-:W-:Y:S01]  /*1cd0*/  IMAD R29, R36, 0x3, RZ ;  /* 0x00000003241d7824 */ /* 0x000fe200078e02ff */
[----:B------:R-:W-:Y:S01]  /*1ce0*/  IADD3 R32, P3, PT, R28, R17, RZ ;  /* 0x000000111c207210 */ /* 0x000fe20007f7e0ff */
[C---:B------:R-:W-:Y:S01]  /*1cf0*/  VIADD R34, R4.reuse, 0xfffffff9 ;  /* 0xfffffff904227836 */ /* 0x040fe20000000000 */
[-C--:B------:R-:W-:Y:S01]  /*1d00*/  LEA.HI.X.SX32 R55, R33, R7.reuse, 0x1, P2 ;  /* 0x0000000721377211 */ /* 0x080fe200010f0eff */
[----:B--2---:R-:W-:Y:S01]  /*1d10*/  VIADD R42, R4, 0xfffffff3 ;  /* 0xfffffff3042a7836 */ /* 0x004fe20000000000 */
[----:B------:R-:W-:Y:S01]  /*1d20*/  LEA.HI.X.SX32 R33, R29, R7, 0x1, P3 ;  /* 0x000000071d217211 */ /* 0x000fe200018f0eff */
[----:B-1----:R-:W-:Y:S01]  /*1d30*/  IMAD R30, R36, 0xc, RZ ;  /* 0x0000000c241e7824 */ /* 0x002fe200078e02ff */
[----:B------:R-:W-:Y:S01]  /*1d40*/  ISETP.GE.U32.AND P2, PT, R34, 0x7fffffda, PT ;  /* 0x7fffffda2200780c */ /* 0x000fe20003f46070 */
[----:B------:R-:W-:Y:S01]  /*1d50*/  IMAD R31, R36, 0x18, RZ ;  /* 0x00000018241f7824 */ /* 0x000fe200078e02ff */
[----:B------:R-:W-:Y:S01]  /*1d60*/  ISETP.GE.U32.AND P3, PT, R42, 0x7fffffd4, PT ;  /* 0x7fffffd42a00780c */ /* 0x000fe20003f66070 */
[----:B------:R1:W5:Y:S01]  /*1d70*/  @!P4 LDG.E.U16 R60, desc[UR24][R32.64] ;  /* 0x00000018203cc981 */ /* 0x000362000c1e1500 */
[----:B------:R-:W-:-:S03]  /*1d80*/  IADD3 R42, P4, PT, R30, R17, RZ ;  /* 0x000000111e2a7210 */ /* 0x000fc60007f9e0ff */
[----:B------:R2:W5:Y:S01]  /*1d90*/  @P5 LDG.E.U16 R61, desc[UR24][R54.64] ;  /* 0x00000018363d5981 */ /* 0x000562000c1e1500 */
[----:B------:R-:W-:Y:S02]  /*1da0*/  IADD3 R44, P5, PT, R31, R17, RZ ;  /* 0x000000111f2c7210 */ /* 0x000fe40007fbe0ff */
[--C-:B------:R-:W-:Y:S02]  /*1db0*/  SHF.R.U32.HI R34, RZ, 0x7, R16.reuse ;  /* 0x00000007ff227819 */ /* 0x100fe40000011610 */
[----:B---3--:R-:W-:Y:S01]  /*1dc0*/  SHF.R.U32.HI R48, RZ, 0x6, R16 ;  /* 0x00000006ff307819 */ /* 0x008fe20000011610 */
[----:B-1----:R-:W-:Y:S01]  /*1dd0*/  IMAD R32, R36, 0x30, RZ ;  /* 0x0000003024207824 */ /* 0x002fe200078e02ff */
[-C--:B------:R-:W-:Y:S02]  /*1de0*/  LEA.HI.X.SX32 R43, R28, R7.reuse, 0x1, P4 ;  /* 0x000000071c2b7211 */ /* 0x080fe400020f0eff */
[----:B------:R-:W-:Y:S02]  /*1df0*/  LEA.HI.X.SX32 R45, R30, R7, 0x1, P5 ;  /* 0x000000071e2d7211 */ /* 0x000fe400028f0eff */
[----:B------:R-:W-:Y:S01]  /*1e00*/  LOP3.LUT P4, RZ, R34, 0x1, RZ, 0xc0, !PT ;  /* 0x0000000122ff7812 */ /* 0x000fe2000788c0ff */
[----:B------:R-:W5:Y:S01]  /*1e10*/  @!P2 LDG.E.U16 R64, desc[UR24][R42.64] ;  /* 0x000000182a40a981 */ /* 0x000f62000c1e1500 */
[----:B------:R-:W-:Y:S01]  /*1e20*/  LOP3.LUT P5, RZ, R48, 0x1, RZ, 0xc0, !PT ;  /* 0x0000000130ff7812 */ /* 0x000fe200078ac0ff */
[----:B------:R-:W-:Y:S01]  /*1e30*/  IMAD R48, R36, 0x32, RZ ;  /* 0x0000003224307824 */ /* 0x000fe200078e02ff */
[-C--:B------:R-:W-:Y:S01]  /*1e40*/  IADD3 R32, P2, PT, R32, R17.reuse, RZ ;  /* 0x0000001120207210 */ /* 0x080fe20007f5e0ff */
[----:B------:R-:W-:Y:S01]  /*1e50*/  VIADD R34, R4, 0xfffffff2 ;  /* 0xfffffff204227836 */ /* 0x000fe20000000000 */
[----:B------:R1:W5:Y:S01]  /*1e60*/  @!P3 LDG.E.U16 R62, desc[UR24][R44.64] ;  /* 0x000000182c3eb981 */ /* 0x000362000c1e1500 */
[----:B------:R-:W-:Y:S01]  /*1e70*/  IMAD R49, R36, 0x19, RZ ;  /* 0x0000001924317824 */ /* 0x000fe200078e02ff */
[----:B------:R-:W-:-:S02]  /*1e80*/  IADD3 R48, P6, PT, R48, R17, RZ ;  /* 0x0000001130307210 */ /* 0x000fc40007fde0ff */
[-C--:B------:R-:W-:Y:S02]  /*1e90*/  LEA.HI.X.SX32 R33, R31, R7.reuse, 0x1, P2 ;  /* 0x000000071f217211 */ /* 0x080fe400010f0eff */
[----:B------:R-:W-:Y:S01]  /*1ea0*/  ISETP.GE.U32.AND P3, PT, R34, 0x7fffffd3, PT ;  /* 0x7fffffd32200780c */ /* 0x000fe20003f66070 */
[C---:B------:R-:W-:Y:S01]  /*1eb0*/  IMAD R34, R36.reuse, 0x1a, RZ ;  /* 0x0000001a24227824 */ /* 0x040fe200078e02ff */
[----:B--2---:R-:W-:Y:S01]  /*1ec0*/  SHF.R.U32.HI R54, RZ, 0x5, R16 ;  /* 0x00000005ff367819 */ /* 0x004fe20000011610 */
[----:B------:R2:W5:Y:S01]  /*1ed0*/  @P4 LDG.E.U16 R63, desc[UR24][R32.64] ;  /* 0x00000018203f4981 */ /* 0x000562000c1e1500 */
[----:B------:R-:W-:Y:S01]  /*1ee0*/  LEA.HI.X.SX32 R49, R49, R7, 0x1, P6 ;  /* 0x0000000731317211 */ /* 0x000fe200030f0eff */
[----:B-1----:R-:W-:Y:S01]  /*1ef0*/  IMAD R44, R36, 0x34, RZ ;  /* 0x00000034242c7824 */ /* 0x002fe200078e02ff */
[----:B------:R-:W-:Y:S01]  /*1f00*/  LOP3.LUT P2, RZ, R54, 0x1, RZ, 0xc0, !PT ;  /* 0x0000000136ff7812 */ /* 0x000fe2000784c0ff */
[----:B------:R-:W-:Y:S01]  /*1f10*/  IMAD R31, R36, 0xd, RZ ;  /* 0x0000000d241f7824 */ /* 0x000fe200078e02ff */
[-C--:B------:R-:W-:Y:S01]  /*1f20*/  IADD3 R42, P4, PT, R34, R17.reuse, RZ ;  /* 0x00000011222a7210 */ /* 0x080fe20007f9e0ff */
[----:B------:R-:W-:Y:S01]  /*1f30*/  VIADD R45, R4, 0xfffffff8 ;  /* 0xfffffff8042d7836 */ /* 0x000fe20000000000 */
[----:B------:R1:W5:Y:S01]  /*1f40*/  @P5 LDG.E.U16 R66, desc[UR24][R48.64] ;  /* 0x0000001830425981 */ /* 0x000362000c1e1500 */
[----:B------:R-:W-:-:S02]  /*1f50*/  IADD3 R44, P5, PT, R44, R17, RZ ;  /* 0x000000112c2c7210 */ /* 0x000fc40007fbe0ff */
[----:B------:R-:W-:Y:S02]  /*1f60*/  SHF.R.U32.HI R54, RZ, 0x4, R16 ;  /* 0x00000004ff367819 */ /* 0x000fe40000011610 */
[-C--:B------:R-:W-:Y:S02]  /*1f70*/  LEA.HI.X.SX32 R43, R31, R7.reuse, 0x1, P4 ;  /* 0x000000071f2b7211 */ /* 0x080fe400020f0eff */
[----:B------:R-:W-:Y:S02]  /*1f80*/  ISETP.GE.U32.AND P4, PT, R45, 0x7fffffd9, PT ;  /* 0x7fffffd92d00780c */ /* 0x000fe40003f86070 */
[----:B------:R-:W-:Y:S01]  /*1f90*/  LEA.HI.X.SX32 R45, R34, R7, 0x1, P5 ;  /* 0x00000007222d7211 */ /* 0x000fe200028f0eff */
[----:B--2---:R-:W-:Y:S01]  /*1fa0*/  IMAD R32, R36, 0xe, RZ ;  /* 0x0000000e24207824 */ /* 0x004fe200078e02ff */
[----:B------:R-:W-:Y:S01]  /*1fb0*/  LOP3.LUT P5, RZ, R54, 0x1, RZ, 0xc0, !PT ;  /* 0x0000000136ff7812 */ /* 0x000fe200078ac0ff */
[C---:B------:R-:W-:Y:S01]  /*1fc0*/  IMAD R54, R36.reuse, 0x36, RZ ;  /* 0x0000003624367824 */ /* 0x040fe200078e02ff */
[----:B------:R2:W5:Y:S01]  /*1fd0*/  @!P3 LDG.E.U16 R67, desc[UR24][R42.64] ;  /* 0x000000182a43b981 */ /* 0x000562000c1e1500 */
[----:B-1----:R-:W-:Y:S01]  /*1fe0*/  IMAD R49, R36, 0x1b, RZ ;  /* 0x0000001b24317824 */ /* 0x002fe200078e02ff */
[-C--:B------:R-:W-:Y:S01]  /*1ff0*/  IADD3 R48, P3, PT, R32, R17.reuse, RZ ;  /* 0x0000001120307210 */ /* 0x080fe20007f7e0ff */
[----:B------:R-:W-:Y:S01]  /*2000*/  VIADD R34, R4, 0xfffffff1 ;  /* 0xfffffff104227836 */ /* 0x000fe20000000000 */
[----:B------:R1:W5:Y:S01]  /*2010*/  @P2 LDG.E.U16 R69, desc[UR24][R44.64] ;  /* 0x000000182c452981 */ /* 0x000362000c1e1500 */
[----:B------:R-:W-:Y:S01]  /*2020*/  IADD3 R54, P2, PT, R54, R17, RZ ;  /* 0x0000001136367210 */ /* 0x000fe20007f5e0ff */
[----:B------:R-:W-:-:S03]  /*2030*/  IMAD R33, R36, 0x7, RZ ;  /* 0x0000000724217824 */ /* 0x000fc600078e02ff */
[-C--:B------:R-:W-:Y:S01]  /*2040*/  LEA.HI.X.SX32 R55, R49, R7.reuse, 0x1, P2 ;  /* 0x0000000731377211 */ /* 0x080fe200010f0eff */
[----:B--2---:R-:W-:Y:S01]  /*2050*/  IMAD R42, R36, 0x3a, RZ ;  /* 0x0000003a242a7824 */ /* 0x004fe200078e02ff */
[----:B------:R-:W-:Y:S02]  /*2060*/  ISETP.GE.U32.AND P2, PT, R34, 0x7fffffd2, PT ;  /* 0x7fffffd22200780c */ /* 0x000fe40003f46070 */
[----:B------:R-:W-:Y:S01]  /*2070*/  LEA.HI.X.SX32 R49, R33, R7, 0x1, P3 ;  /* 0x0000000721317211 */ /* 0x000fe200018f0eff */
[C---:B-1----:R-:W-:Y:S01]  /*2080*/  IMAD R44, R36.reuse, 0x3c, RZ ;  /* 0x0000003c242c7824 */ /* 0x042fe200078e02ff */
[----:B------:R-:W-:Y:S01]  /*2090*/  SHF.R.U32.HI R34, RZ, 0x3, R16 ;  /* 0x00000003ff227819 */ /* 0x000fe20000011610 */
[----:B------:R-:W-:Y:S01]  /*20a0*/  IMAD R43, R36, 0x1d, RZ ;  /* 0x0000001d242b7824 */ /* 0x000fe200078e02ff */
[----:B------:R1:W5:Y:S02]  /*20b0*/  @P5 LDG.E.U16 R70, desc[UR24][R54.64] ;  /* 0x0000001836465981 */ /* 0x000364000c1e1500 */
[----:B------:R-:W-:Y:S01]  /*20c0*/  LOP3.LUT P3, RZ, R34, 0x1, RZ, 0xc0, !PT ;  /* 0x0000000122ff7812 */ /* 0x000fe2000786c0ff */
[----:B------:R-:W-:Y:S01]  /*20d0*/  IMAD R34, R36, 0x38, RZ ;  /* 0x0000003824227824 */ /* 0x000fe200078e02ff */
[----:B------:R2:W5:Y:S01]  /*20e0*/  @!P4 LDG.E.U16 R65, desc[UR24][R48.64] ;  /* 0x000000183041c981 */ /* 0x000562000c1e1500 */
[----:B------:R-:W-:-:S02]  /*20f0*/  IADD3 R42, P4, PT, R42, R17, RZ ;  /* 0x000000112a2a7210 */ /* 0x000fc40007f9e0ff */
[----:B------:R-:W-:Y:S02]  /*2100*/  IADD3 R44, P5, PT, R44, R17, RZ ;  /* 0x000000112c2c7210 */ /* 0x000fe40007fbe0ff */
[----:B------:R-:W-:Y:S02]  /*2110*/  LEA.HI.X.SX32 R43, R43, R7, 0x1, P4 ;  /* 0x000000072b2b7211 */ /* 0x000fe400020f0eff */
[----:B-1----:R-:W-:Y:S02]  /*2120*/  IADD3 R54, P4, PT, R34, R17, RZ ;  /* 0x0000001122367210 */ /* 0x002fe40007f9e0ff */
[----:B------:R-:W-:Y:S02]  /*2130*/  LEA.HI.X.SX32 R45, R19, R7, 0x1, P5 ;  /* 0x00000007132d7211 */ /* 0x000fe400028f0eff */
[----:B--2---:R-:W-:Y:S02]  /*2140*/  IADD3 R48, P5, PT, R68, R17, RZ ;  /* 0x0000001144307210 */ /* 0x004fe40007fbe0ff */
[----:B------:R-:W-:-:S02]  /*2150*/  LEA.HI.X.SX32 R55, R58, R7, 0x1, P4 ;  /* 0x000000073a377211 */ /* 0x000fc400020f0eff */
[--C-:B------:R-:W-:Y:S02]  /*2160*/  SHF.R.U32.HI R19, RZ, 0x2, R16.reuse ;  /* 0x00000002ff137819 */ /* 0x100fe40000011610 */
[----:B------:R-:W-:Y:S02]  /*2170*/  IADD3 R58, P4, PT, R58, R17, RZ ;  /* 0x000000113a3a7210 */ /* 0x000fe40007f9e0ff */
[----:B------:R-:W-:Y:S02]  /*2180*/  SHF.R.U32.HI R17, RZ, 0x1, R16 ;  /* 0x00000001ff117819 */ /* 0x000fe40000011610 */
[-C--:B------:R-:W-:Y:S02]  /*2190*/  LEA.HI.X.SX32 R49, R59, R7.reuse, 0x1, P5 ;  /* 0x000000073b317211 */ /* 0x080fe400028f0eff */
[----:B------:R-:W-:Y:S02]  /*21a0*/  LOP3.LUT P5, RZ, R19, 0x1, RZ, 0xc0, !PT ;  /* 0x0000000113ff7812 */ /* 0x000fe400078ac0ff */
[----:B------:R-:W-:-:S02]  /*21b0*/  LEA.HI.X.SX32 R59, R32, R7, 0x1, P4 ;  /* 0x00000007203b7211 */ /* 0x000fc400020f0eff */
[----:B------:R-:W-:Y:S02]  /*21c0*/  LOP3.LUT P4, RZ, R17, 0x1, RZ, 0xc0, !PT ;  /* 0x0000000111ff7812 */ /* 0x000fe4000788c0ff */
[----:B------:R-:W-:Y:S02]  /*21d0*/  PRMT R19, RZ, 0x7610, R19 ;  /* 0x00007610ff137816 */ /* 0x000fe40000000013 */
[----:B------:R-:W-:-:S04]  /*21e0*/  PRMT R72, RZ, 0x7610, R72 ;  /* 0x00007610ff487816 */ /* 0x000fc80000000048 */
[----:B------:R1:W5:Y:S04]  /*21f0*/  @P3 LDG.E.U16 R19, desc[UR24][R54.64] ;  /* 0x0000001836133981 */ /* 0x000368000c1e1500 */
[----:B------:R-:W5:Y:S01]  /*2200*/  @P5 LDG.E.U16 R72, desc[UR24][R42.64] ;  /* 0x000000182a485981 */ /* 0x000f62000c1e1500 */
[----:B-1----:R-:W-:Y:S02]  /*2210*/  PRMT R54, RZ, 0x7610, R54 ;  /* 0x00007610ff367816 */ /* 0x002fe40000000036 */
[----:B------:R-:W-:-:S04]  /*2220*/  PRMT R55, RZ, 0x7610, R55 ;  /* 0x00007610ff377816 */ /* 0x000fc80000000037 */
[----:B------:R-:W5:Y:S04]  /*2230*/  @P4 LDG.E.U16 R54, desc[UR24][R44.64] ;  /* 0x000000182c364981 */ /* 0x000f68000c1e1500 */
[----:B------:R-:W5:Y:S01]  /*2240*/  @!P0 LDG.E.U16 R55, desc[UR24][R48.64] ;  /* 0x0000001830378981 */ /* 0x000f62000c1e1500 */
[----:B------:R-:W-:Y:S02]  /*2250*/  LOP3.LUT R16, R3, 0x1f, RZ, 0xc0, !PT ;  /* 0x0000001f03107812 */ /* 0x000fe400078ec0ff */
[----:B------:R-:W-:-:S03]  /*2260*/  PRMT R68, RZ, 0x7610, R68 ;  /* 0x00007610ff447816 */ /* 0x000fc60000000044 */
[----:B------:R-:W-:Y:S02]  /*2270*/  IMAD R7, R16, R37, RZ ;  /* 0x0000002510077224 */ /* 0x000fe400078e02ff */
[----:B------:R-:W-:Y:S01]  /*2280*/  VIADD R34, R4, 0x1f ;  /* 0x0000001f04227836 */ /* 0x000fe20000000000 */
[----:B------:R1:W5:Y:S02]  /*2290*/  @!P2 LDG.E.U16 R68, desc[UR24][R58.64] ;  /* 0x000000183a44a981 */ /* 0x000364000c1e1500 */
[----:B------:R-:W-:Y:S01]  /*22a0*/  LEA R17, P2, R7, UR18, 0x1 ;  /* 0x0000001207117c11 */ /* 0x000fe2000f8408ff */
[----:B0-----:R-:W-:Y:S02]  /*22b0*/  IMAD R9, R9, UR4, RZ ;  /* 0x0000000409097c24 */ /* 0x001fe4000f8e02ff */
[----:B------:R-:W-:Y:S01]  /*22c0*/  IMAD R8, R8, UR4, RZ ;  /* 0x0000000408087c24 */ /* 0x000fe2000f8e02ff */
[----:B------:R-:W-:Y:S01]  /*22d0*/  LEA.HI.X.SX32 R7, R7, UR19, 0x1, P2 ;  /* 0x0000001307077c11 */ /* 0x000fe200090f0eff */
[----:B------:R-:W-:Y:S01]  /*22e0*/  IMAD R10, R10, UR4, RZ ;  /* 0x000000040a0a7c24 */ /* 0x000fe2000f8e02ff */
[----:B------:R-:W-:Y:S01]  /*22f0*/  ISETP.GT.AND P2, PT, R34, 0x1f, PT ;  /* 0x0000001f2200780c */ /* 0x000fe20003f44270 */
[----:B------:R-:W-:Y:S01]  /*2300*/  IMAD R12, R12, UR4, RZ ;  /* 0x000000040c0c7c24 */ /* 0x000fe2000f8e02ff */
[----:B------:R-:W-:-:S04]  /*2310*/  @!UP1 UIADD3 UR4, UPT, UPT, -UR7, 0x100000, URZ ;  /* 0x0010000007049890 */ /* 0x000fc8000fffe1ff */
[----:B------:R-:W-:Y:S02]  /*2320*/  @!UP1 USHF.L.U32 UR5, UR4, 0xb, URZ ;  /* 0x0000000b04059899 */ /* 0x000fe400080006ff */
[----:B------:R-:W-:Y:S01]  /*2330*/  @!UP1 USHF.L.U32 UR4, UR4, 0x1, URZ ;  /* 0x0000000104049899 */ /* 0x000fe200080006ff */
[CC--:B------:R-:W-:Y:S01]  /*2340*/  LEA R76, P3, R9.reuse, R17.reuse, 0x1 ;  /* 0x00000011094c7211 */ /* 0x0c0fe200078608ff */
[----:B------:R-:W-:Y:S01]  /*2350*/  VOTEU.ALL UP1, P1 ;  /* 0x0000000000ff7886 */ /* 0x000fe20000820000 */
[----:B------:R-:W-:Y:S02]  /*2360*/  LEA R74, P6, R8, R17, 0x1 ;  /* 0x00000011084a7211 */ /* 0x000fe400078c08ff */
[----:B------:R-:W-:Y:S02]  /*2370*/  LEA.HI.X.SX32 R77, R9, R7, 0x1, P3 ;  /* 0x00000007094d7211 */ /* 0x000fe400018f0eff */
[----:B-1----:R-:W-:Y:S02]  /*2380*/  LEA R59, P3, R10, R17, 0x1 ;  /* 0x000000110a3b7211 */ /* 0x002fe400078608ff */
[----:B------:R-:W-:-:S02]  /*2390*/  LEA.HI.X.SX32 R75, R8, R7, 0x1, P6 ;  /* 0x00000007084b7211 */ /* 0x000fc400030f0eff */
[----:B------:R-:W-:Y:S01]  /*23a0*/  LEA R58, P6, R12, R17, 0x1 ;  /* 0x000000110c3a7211 */ /* 0x000fe200078c08ff */
[----:B------:R0:W1:Y:S01]  /*23b0*/  @!UP1 SYNCS.EXCH.64 URZ, [UR11+0x808], UR4 ;  /* 0x000808040bff95b2 */ /* 0x0000620008000100 */
[-C--:B------:R-:W-:Y:S02]  /*23c0*/  LEA.HI.X.SX32 R73, R10, R7.reuse, 0x1, P3 ;  /* 0x000000070a497211 */ /* 0x080fe400018f0eff */
[----:B------:R-:W-:Y:S02]  /*23d0*/  ISETP.LT.AND P3, PT, R16, R4, P2 ;  /* 0x000000041000720c */ /* 0x000fe40001761270 */
[----:B------:R-:W-:Y:S01]  /*23e0*/  LEA.HI.X.SX32 R71, R12, R7, 0x1, P6 ;  /* 0x000000070c477211 */ /* 0x000fe200030f0eff */
[----:B0-----:R-:W-:Y:S10]  /*23f0*/  @!P2 BRA `(.L_x_6) ;  /* 0x000000000044a947 */ /* 0x001ff40003800000 */
[----:B-----5:R-:W-:Y:S02]  /*2400*/  PRMT R4, R5, 0x5410, R18 ;  /* 0x0000541005047816 */ /* 0x020fe40000000012 */
[----:B------:R-:W-:Y:S02]  /*2410*/  PRMT R5, R15, 0x5410, R60 ;  /* 0x000054100f057816 */ /* 0x000fe4000000003c */
[----:B------:R-:W-:Y:S02]  /*2420*/  PRMT R12, R13, 0x5410, R14 ;  /* 0x000054100d0c7816 */ /* 0x000fe4000000000e */
[----:B------:R-:W-:Y:S02]  /*2430*/  PRMT R18, R19, 0x5410, R72 ;  /* 0x0000541013127816 */ /* 0x000fe40000000048 */
[----:B------:R-:W-:Y:S02]  /*2440*/  PRMT R6, R6, 0x5410, R53 ;  /* 0x0000541006067816 */ /* 0x000fe40000000035 */
[----:B------:R-:W-:-:S02]  /*2450*/  PRMT R7, R64, 0x5410, R65 ;  /* 0x0000541040077816 */ /* 0x000fc40000000041 */
[----:B------:R-:W-:Y:S02]  /*2460*/  PRMT R8, R46, 0x5410, R41 ;  /* 0x000054102e087816 */ /* 0x000fe40000000029 */
        /* <DEDUP_REMOVED lines=8> */
[----:B------:R-:W-:-:S04]  /*24f0*/  PRMT R19, R54, 0x5410, R55 ;  /* 0x0000541036137816 */ /* 0x000fc80000000037 */
[----:B------:R0:W-:Y:S03]  /*2500*/  STTM.x16 tmem[UR12+0x10], R4 ;  /* 0x00001004000079ed */ /* 0x0001e6000824000c */
.L_x_6:
[----:B------:R-:W2:Y:S01]  /*2510*/  FENCE.VIEW.ASYNC.T ;  /* 0x00000000000073c6 */ /* 0x000ea20000000200 */
[----:B0----5:R-:W-:Y:S01]  /*2520*/  PRMT R5, RZ, 0x7610, R5 ;  /* 0x00007610ff057816 */ /* 0x021fe20000000005 */
[----:B-12---:R-:W-:Y:S01]  /*2530*/  BAR.SYNC.DEFER_BLOCKING 0x0 ;  /* 0x0000000000007b1d */ /* 0x006fe20000010000 */
[----:B------:R-:W-:Y:S01]  /*2540*/  PRMT R9, RZ, 0x7610, R9 ;  /* 0x00007610ff097816 */ /* 0x000fe20000000009 */
[----:B------:R-:W-:Y:S01]  /*2550*/  IMAD.MOV.U32 R72, RZ, RZ, R59 ;  /* 0x000000ffff487224 */ /* 0x000fe200078e003b */
[----:B------:R-:W-:Y:S01]  /*2560*/  PRMT R7, RZ, 0x7610, R7 ;  /* 0x00007610ff077816 */ /* 0x000fe20000000007 */
[----:B------:R-:W-:Y:S01]  /*2570*/  IMAD.MOV.U32 R70, RZ, RZ, R58 ;  /* 0x000000ffff467224 */ /* 0x000fe200078e003a */
[----:B------:R-:W-:Y:S01]  /*2580*/  PRMT R11, RZ, 0x7610, R11 ;  /* 0x00007610ff0b7816 */ /* 0x000fe2000000000b */
[----:B------:R-:W0:Y:S01]  /*2590*/  LDCU UR4, c[0x0][0x3a0] ;  /* 0x00007400ff0477ac */ /* 0x000e220008000800 */
[----:B------:R-:W2:Y:S04]  /*25a0*/  @P3 LDG.E.U16 R5, desc[UR24][R76.64] ;  /* 0x000000184c053981 */ /* 0x000ea8000c1e1500 */
[----:B------:R-:W3:Y:S04]  /*25b0*/  @P3 LDG.E.U16 R9, desc[UR24][R72.64] ;  /* 0x0000001848093981 */ /* 0x000ee8000c1e1500 */
[----:B------:R-:W4:Y:S04]  /*25c0*/  @P3 LDG.E.U16 R7, desc[UR24][R74.64] ;  /* 0x000000184a073981 */ /* 0x000f28000c1e1500 */
[----:B------:R-:W4:Y:S01]  /*25d0*/  @P3 LDG.E.U16 R11, desc[UR24][R70.64] ;  /* 0x00000018460b3981 */ /* 0x000f22000c1e1500 */
[----:B------:R-:W-:Y:S01]  /*25e0*/  SHF.R.S32.HI R4, RZ, 0x1f, R35 ;  /* 0x0000001fff047819 */ /* 0x000fe20000011423 */
[----:B------:R-:W-:Y:S01]  /*25f0*/  IMAD.SHL.U32 R66, R3, 0x2, RZ ;  /* 0x0000000203427824 */ /* 0x000fe200078e00ff */
[----:B------:R-:W-:Y:S01]  /*2600*/  SHF.R.S32.HI R6, RZ, 0x6, R3 ;  /* 0x00000006ff067819 */ /* 0x000fe20000011403 */
[----:B------:R-:W-:Y:S01]  /*2610*/  IMAD.SHL.U32 R68, R36, 0x20, RZ ;  /* 0x0000002024447824 */ /* 0x000fe200078e00ff */
[----:B------:R-:W-:Y:S01]  /*2620*/  SHF.L.U64.HI R39, R35, 0x1, R4 ;  /* 0x0000000123277819 */ /* 0x000fe20000010204 */
[----:B0-----:R-:W-:Y:S01]  /*2630*/  UIADD3 UR5, UPT, UPT, UR4, 0x1f, URZ ;  /* 0x0000001f04057890 */ /* 0x001fe2000fffe0ff */
[----:B------:R-:W-:Y:S01]  /*2640*/  SGXT R4, R6, 0x1 ;  /* 0x000000010604781a */ /* 0x000fe20000000200 */
[----:B------:R-:W-:Y:S01]  /*2650*/  IMAD R57, R36, 0x15, RZ ;  /* 0x0000001524397824 */ /* 0x000fe200078e02ff */
[----:B------:R-:W-:Y:S01]  /*2660*/  UIADD3 UR20, UPT, UPT, UR10, 0x10, URZ ;  /* 0x000000100a147890 */ /* 0x000fe2000fffe0ff */
[----:B------:R-:W-:Y:S01]  /*2670*/  IMAD.WIDE R38, R68, 0x2, R38 ;  /* 0x0000000244267825 */ /* 0x000fe200078e0226 */
[----:B------:R-:W-:Y:S01]  /*2680*/  LOP3.LUT R13, R4, 0x90, RZ, 0xc0, !PT ;  /* 0x00000090040d7812 */ /* 0x000fe200078ec0ff */
[----:B------:R-:W-:Y:S01]  /*2690*/  USHF.R.S32.HI UR4, URZ, 0x1f, UR5 ;  /* 0x0000001fff047899 */ /* 0x000fe20008011405 */
[----:B------:R-:W-:Y:S01]  /*26a0*/  SHF.R.S32.HI R58, RZ, 0x1f, R57 ;  /* 0x0000001fff3a7819 */ /* 0x000fe20000011439 */
[----:B------:R-:W-:Y:S01]  /*26b0*/  IMAD R55, R36, 0x16, RZ ;  /* 0x0000001624377824 */ /* 0x000fe200078e02ff */
[----:B------:R-:W-:Y:S01]  /*26c0*/  LOP3.LUT R66, R13, 0x7e, R66, 0x78, !PT ;  /* 0x0000007e0d427812 */ /* 0x000fe200078e7842 */
[----:B------:R-:W-:Y:S01]  /*26d0*/  ULEA.HI UR4, UR4, UR5, URZ, 0x5 ;  /* 0x0000000504047291 */ /* 0x000fe2000f8f28ff */
[----:B------:R-:W-:Y:S01]  /*26e0*/  IADD3 R4, P0, PT, R38, UR16, RZ ;  /* 0x0000001026047c10 */ /* 0x000fe2000ff1e0ff */
[----:B------:R-:W-:Y:S01]  /*26f0*/  IMAD R53, R36, 0x17, RZ ;  /* 0x0000001724357824 */ /* 0x000fe200078e02ff */
[----:B------:R-:W-:Y:S01]  /*2700*/  LOP3.LUT R64, R66, 0x20, RZ, 0x3c, !PT ;  /* 0x0000002042407812 */ /* 0x000fe200078e3cff */
[----:B------:R-:W-:Y:S01]  /*2710*/  USHF.R.S32.HI UR4, URZ, 0x5, UR4 ;  /* 0x00000005ff047899 */ /* 0x000fe20008011404 */
[----:B------:R-:W-:Y:S01]  /*2720*/  IADD3.X R35, PT, PT, R39, UR17, RZ, P0, !PT ;  /* 0x0000001127237c10 */ /* 0x000fe200087fe4ff */
[C---:B------:R-:W-:Y:S01]  /*2730*/  IMAD R51, R36.reuse, 0x18, RZ ;  /* 0x0000001824337824 */ /* 0x040fe200078e02ff */
[----:B------:R-:W-:Y:S01]  /*2740*/  ISETP.NE.U32.AND P0, PT, RZ, UR8, PT ;  /* 0x00000008ff007c0c */ /* 0x000fe2000bf05070 */
[----:B------:R-:W-:Y:S01]  /*2750*/  UISETP.LT.AND UP1, UPT, UR4, 0x1, UPT ;  /* 0x000000010400788c */ /* 0x000fe2000bf21270 */
[C---:B------:R-:W-:Y:S01]  /*2760*/  IMAD R49, R36.reuse, 0x19, RZ ;  /* 0x0000001924317824 */ /* 0x040fe200078e02ff */
[----:B------:R-:W-:Y:S01]  /*2770*/  SHF.R.S32.HI R13, RZ, 0x1f, R36 ;  /* 0x0000001fff0d7819 */ /* 0x000fe20000011424 */
[----:B------:R-:W-:Y:S01]  /*2780*/  IMAD R47, R36, 0x1a, RZ ;  /* 0x0000001a242f7824 */ /* 0x000fe200078e02ff */
[----:B------:R-:W-:Y:S01]  /*2790*/  ISETP.LT.OR P2, PT, R34, 0x20, P0 ;  /* 0x000000202200780c */ /* 0x000fe20000741670 */
[----:B------:R-:W-:Y:S01]  /*27a0*/  USEL UR4, UR4, 0x1, !UP1 ;  /* 0x0000000104047887 */ /* 0x000fe2000c800000 */
[C---:B------:R-:W-:Y:S01]  /*27b0*/  IMAD R45, R36.reuse, 0x1b, RZ ;  /* 0x0000001b242d7824 */ /* 0x040fe200078e02ff */
[C---:B------:R-:W-:Y:S01]  /*27c0*/  SHF.L.U64.HI R60, R36.reuse, 0x1, R13 ;  /* 0x00000001243c7819 */ /* 0x040fe2000001020d */
[C---:B------:R-:W-:Y:S01]  /*27d0*/  IMAD R43, R36.reuse, 0x1c, RZ ;  /* 0x0000001c242b7824 */ /* 0x040fe200078e02ff */
[----:B------:R-:W-:Y:S01]  /*27e0*/  UIADD3 UR16, UPT, UPT, UR4, -0x1, URZ ;  /* 0xffffffff04107890 */ /* 0x000fe2000fffe0ff */
[C---:B------:R-:W-:Y:S01]  /*27f0*/  IMAD R41, R36.reuse, 0x1d, RZ ;  /* 0x0000001d24297824 */ /* 0x040fe200078e02ff */
[----:B------:R-:W-:Y:S01]  /*2800*/  SHF.R.S32.HI R56, RZ, 0x1f, R55 ;  /* 0x0000001fff387819 */ /* 0x000fe20000011437 */
[----:B------:R-:W-:Y:S01]  /*2810*/  IMAD.SHL.U32 R62, R37, 0x20, RZ ;  /* 0x00000020253e7824 */ /* 0x000fe200078e00ff */
[----:B------:R-:W-:Y:S01]  /*2820*/  UISETP.NE.U32.AND UP1, UPT, UR16, URZ, UPT ;  /* 0x000000ff1000728c */ /* 0x000fe2000bf25070 */
[C---:B------:R-:W-:Y:S01]  /*2830*/  IMAD R69, R36.reuse, 0xf, RZ ;  /* 0x0000000f24457824 */ /* 0x040fe200078e02ff */
[----:B------:R-:W-:Y:S01]  /*2840*/  SHF.R.S32.HI R54, RZ, 0x1f, R53 ;  /* 0x0000001fff367819 */ /* 0x000fe20000011435 */
[C---:B------:R-:W-:Y:S01]  /*2850*/  IMAD.SHL.U32 R67, R36.reuse, 0x10, RZ ;  /* 0x0000001024437824 */ /* 0x040fe200078e00ff */
[----:B------:R-:W-:Y:S01]  /*2860*/  SHF.R.S32.HI R52, RZ, 0x1f, R51 ;  /* 0x0000001fff347819 */ /* 0x000fe20000011433 */
[C---:B------:R-:W-:Y:S01]  /*2870*/  IMAD R65, R36.reuse, 0x11, RZ ;  /* 0x0000001124417824 */ /* 0x040fe200078e02ff */
        /* <DEDUP_REMOVED lines=9> */
[----:B------:R-:W-:Y:S01]  /*2910*/  IMAD R37, R36, 0x1f, RZ ;  /* 0x0000001f24257824 */ /* 0x000fe200078e02ff */
[----:B--2---:R0:W-:Y:S04]  /*2920*/  STS.U16 [R66+UR11], R5 ;  /* 0x0000000542007988 */ /* 0x0041e8000800040b */
[----:B---3--:R0:W-:Y:S04]  /*2930*/  STS.U16 [R66+UR11+0x200], R9 ;  /* 0x0002000942007988 */ /* 0x0081e8000800040b */
[----:B----4-:R0:W-:Y:S04]  /*2940*/  STS.U16 [R64+UR11+0x100], R7 ;  /* 0x0001000740007988 */ /* 0x0101e8000800040b */
[----:B------:R0:W-:Y:S01]  /*2950*/  STS.U16 [R64+UR11+0x300], R11 ;  /* 0x0003000b40007988 */ /* 0x0001e2000800040b */
[----:B------:R1:W-:Y:S06]  /*2960*/  MEMBAR.ALL.CTA ;  /* 0x0000000000007992 */ /* 0x0003ec0000008000 */
[----:B-1----:R-:W1:Y:S02]  /*2970*/  FENCE.VIEW.ASYNC.S ;  /* 0x00000000000073c6 */ /* 0x002e640000000000 */
[----:B-1----:R-:W-:Y:S06]  /*2980*/  BAR.SYNC.DEFER_BLOCKING 0x0 ;  /* 0x0000000000007b1d */ /* 0x002fec0000010000 */
[----:B------:R-:W-:Y:S05]  /*2990*/  @P2 BRA `(.L_x_7) ;  /* 0x00000000004c2947 */ /* 0x000fea0003800000 */
[----:B------:R-:W-:Y:S01]  /*29a0*/  USHF.R.U32.HI UR6, URZ, 0x4, UR11 ;  /* 0x00000004ff067899 */ /* 0x000fe2000801160b */
[----:B------:R-:W-:Y:S01]  /*29b0*/  UMOV UR8, 0xfffffffe ;  /* 0xfffffffe00087882 */ /* 0x000fe20000000000 */
[----:B------:R-:W-:Y:S02]  /*29c0*/  UMOV UR9, 0x7fffbfdf ;  /* 0x7fffbfdf00097882 */ /* 0x000fe40000000000 */
[----:B------:R-:W-:Y:S01]  /*29d0*/  USGXT.U32 UR6, UR6, 0xe ;  /* 0x0000000e0606789a */ /* 0x000fe20008000000 */
[----:B------:R-:W-:Y:S01]  /*29e0*/  UMOV UR7, URZ ;  /* 0x000000ff00077c82 */ /* 0x000fe20008000000 */
[----:B------:R-:W-:Y:S02]  /*29f0*/  UIADD3 UR14, UPT, UPT, UR10, 0x18, URZ ;  /* 0x000000180a0e7890 */ /* 0x000fe4000fffe0ff */
[----:B------:R-:W-:Y:S01]  /*2a00*/  UIADD3.64 UR8, UPT, UPT, UR6, -UR8, URZ ;  /* 0x8000000806087297 */ /* 0x000fe2000fffe0ff */
[----:B------:R-:W-:Y:S01]  /*2a10*/  UMOV UR18, 0x0 ;  /* 0x0000000000127882 */ /* 0x000fe20000000000 */
[----:B------:R-:W-:Y:S01]  /*2a20*/  UMOV UR19, 0x8040010 ;  /* 0x0804001000137882 */ /* 0x000fe20000000000 */
[----:B------:R-:W-:Y:S01]  /*2a30*/  UMOV UR4, UR13 ;  /* 0x0000000d00047c82 */ /* 0x000fe20008000000 */
[----:B------:R-:W-:Y:S01]  /*2a40*/  UMOV UR5, URZ ;  /* 0x000000ff00057c82 */ /* 0x000fe20008000000 */
[----:B------:R-:W-:Y:S01]  /*2a50*/  UMOV UR7, 0x80004020 ;  /* 0x8000402000077882 */ /* 0x000fe20000000000 */
[----:B------:R-:W-:Y:S01]  /*2a60*/  UMOV UR22, 0x0 ;  /* 0x0000000000167882 */ /* 0x000fe20000000000 */
[----:B------:R-:W-:Y:S01]  /*2a70*/  UMOV UR23, 0x8040010 ;  /* 0x0804001000177882 */ /* 0x000fe20000000000 */
[----:B------:R-:W-:Y:S01]  /*2a80*/  UMOV UR4, UR4 ;  /* 0x0000000400047c82 */ /* 0x000fe20008000000 */
[----:B------:R1:W-:Y:S01]  /*2a90*/  UTCHMMA tmem[UR20], gdesc[UR6], tmem[UR10], tmem[UR18], idesc[UR19], !UPT ;  /* 0x00ff1206140079ea */ /* 0x0003e2000f80000a */
[----:B------:R1:W-:Y:S01]  /*2aa0*/  UTCHMMA tmem[UR14], gdesc[UR8], tmem[UR10], tmem[UR22], idesc[UR23], UPT ;  /* 0x00ff16080e0079ea */ /* 0x0003e2000b80000a */
[----:B------:R1:W-:Y:S01]  /*2ab0*/  UTCBAR [UR4], URZ ;  /* 0x000000ff040073e9 */ /* 0x0003e200080000ff */
[----:B------:R-:W-:Y:S01]  /*2ac0*/  NOP ;  /* 0x0000000000007918 */ /* 0x000fe20000000000 */
.L_x_7:
[----:B------:R-:W-:Y:S01]  /*2ad0*/  SHF.R.S32.HI R40, RZ, 0x1f, R39 ;  /* 0x0000001fff287819 */ /* 0x000fe20000011427 */
[----:B-1----:R-:W-:Y:S01]  /*2ae0*/  UMOV UR4, URZ ;  /* 0x000000ff00047c82 */ /* 0x002fe20008000000 */
[----:B------:R-:W-:Y:S01]  /*2af0*/  SHF.R.S32.HI R38, RZ, 0x1f, R37 ;  /* 0x0000001fff267819 */ /* 0x000fe20000011425 */
[----:B------:R-:W-:Y:S06]  /*2b00*/  BRA.U !UP1, `(.L_x_8) ;  /* 0x0000001109c07547 */ /* 0x000fec000b800000 */
[----:B------:R-:W-:Y:S01]  /*2b10*/  UIADD3 UR5, UPT, UPT, UR11, 0x400, URZ ;  /* 0x000004000b057890 */ /* 0x000fe2000fffe0ff */
[----:B------:R-:W-:Y:S01]  /*2b20*/  SHF.L.U64.HI R58, R57, 0x1, R58 ;  /* 0x00000001393a7819 */ /* 0x000fe2000001023a */
[----:B------:R-:W-:Y:S01]  /*2b30*/  IMAD.MOV.U32 R36, RZ, RZ, R4 ;  /* 0x000000ffff247224 */ /* 0x000fe200078e0004 */
[----:B------:R-:W-:Y:S01]  /*2b40*/  SHF.L.U64.HI R56, R55, 0x1, R56 ;  /* 0x0000000137387819 */ /* 0x000fe20000010238 */
[----:B------:R-:W-:Y:S01]  /*2b50*/  USHF.R.U32.HI UR5, URZ, 0x4, UR5 ;  /* 0x00000004ff057899 */ /* 0x000fe20008011605 */
[----:B------:R-:W-:Y:S01]  /*2b60*/  SHF.L.U64.HI R54, R53, 0x1, R54 ;  /* 0x0000000135367819 */ /* 0x000fe20000010236 */
[----:B------:R-:W-:Y:S01]  /*2b70*/  UMOV UR14, 0xfffffffe ;  /* 0xfffffffe000e7882 */ /* 0x000fe20000000000 */
[----:B------:R-:W-:Y:S01]  /*2b80*/  SHF.L.U64.HI R52, R51, 0x1, R52 ;  /* 0x0000000133347819 */ /* 0x000fe20000010234 */
[----:B------:R-:W-:Y:S01]  /*2b90*/  USGXT.U32 UR6, UR5, 0xe ;  /* 0x0000000e0506789a */ /* 0x000fe20008000000 */
[----:B------:R-:W-:Y:S01]  /*2ba0*/  SHF.L.U64.HI R50, R49, 0x1, R50 ;  /* 0x0000000131327819 */ /* 0x000fe20000010232 */
[----:B------:R-:W-:Y:S01]  /*2bb0*/  UMOV UR15, 0x7fffbfdf ;  /* 0x7fffbfdf000f7882 */ /* 0x000fe20000000000 */
[----:B------:R-:W-:Y:S01]  /*2bc0*/  SHF.L.U64.HI R48, R47, 0x1, R48 ;  /* 0x000000012f307819 */ /* 0x000fe20000010230 */
[----:B------:R-:W-:Y:S01]  /*2bd0*/  UMOV UR7, URZ ;  /* 0x000000ff00077c82 */ /* 0x000fe20008000000 */
[----:B------:R-:W-:Y:S01]  /*2be0*/  SHF.L.U64.HI R46, R45, 0x1, R46 ;  /* 0x000000012d2e7819 */ /* 0x000fe2000001022e */
[----:B------:R-:W-:Y:S01]  /*2bf0*/  UIADD3.64 UR14, UPT, UPT, UR6, -UR14, URZ ;  /* 0x8000000e060e7297 */ /* 0x000fe2000fffe0ff */
[----:B------:R-:W-:Y:S01]  /*2c00*/  SHF.L.U64.HI R44, R43, 0x1, R44 ;  /* 0x000000012b2c7819 */ /* 0x000fe2000001022c */
[----:B------:R-:W-:Y:S01]  /*2c10*/  UMOV UR21, UR16 ;  /* 0x0000001000157c82 */ /* 0x000fe20008000000 */
[----:B------:R-:W-:Y:S01]  /*2c20*/  SHF.L.U64.HI R42, R41, 0x1, R42 ;  /* 0x00000001292a7819 */ /* 0x000fe2000001022a */
[----:B------:R-:W-:Y:S01]  /*2c30*/  UMOV UR22, 0x1 ;  /* 0x0000000100167882 */ /* 0x000fe20000000000 */
[----:B------:R-:W-:Y:S01]  /*2c40*/  SHF.L.U64.HI R40, R39, 0x1, R40 ;  /* 0x0000000127287819 */ /* 0x000fe20000010228 */
[----:B------:R-:W-:Y:S01]  /*2c50*/  UMOV UR5, URZ ;  /* 0x000000ff00057c82 */ /* 0x000fe20008000000 */
[----:B------:R-:W-:-:S07]  /*2c60*/  SHF.L.U64.HI R38, R37, 0x1, R38 ;  /* 0x0000000125267819 */ /* 0x000fce0000010226 */
.L_x_11:
[C---:B------:R-:W-:Y:S02]  /*2c70*/  ISETP.GT.AND P4, PT, R20.reuse, 0x15, PT ;  /* 0x000000151400780c */ /* 0x040fe40003f84270 */
[-C--:B------:R-:W-:Y:S02]  /*2c80*/  LEA R8, P3, R57, R36.reuse, 0x1 ;  /* 0x0000002439087211 */ /* 0x080fe400078608ff */
[----:B------:R-:W-:Y:S02]  /*2c90*/  ISETP.GT.AND P5, PT, R20, 0x16, PT ;  /* 0x000000161400780c */ /* 0x000fe40003fa4270 */
[----:B------:R-:W-:Y:S01]  /*2ca0*/  PRMT R81, RZ, 0x7610, R81 ;  /* 0x00007610ff517816 */ /* 0x000fe20000000051 */
[----:B0-----:R-:W-:Y:S01]  /*2cb0*/  IMAD.X R9, R35, 0x1, R58, P3 ;  /* 0x0000000123097824 */ /* 0x001fe200018e063a */
[-C--:B------:R-:W-:Y:S02]  /*2cc0*/  LEA R10, P2, R55, R36.reuse, 0x1 ;  /* 0x00000024370a7211 */ /* 0x080fe400078408ff */
[----:B------:R-:W-:-:S02]  /*2cd0*/  LEA R12, P6, R53, R36, 0x1 ;  /* 0x00000024350c7211 */ /* 0x000fc400078c08ff */
[----:B------:R-:W-:Y:S01]  /*2ce0*/  PRMT R79, RZ, 0x7610, R79 ;  /* 0x00007610ff4f7816 */ /* 0x000fe2000000004f */
[----:B------:R0:W5:Y:S01]  /*2cf0*/  @P4 LDG.E.U16 R81, desc[UR24][R8.64] ;  /* 0x0000001808514981 */ /* 0x000162000c1e1500 */
[C---:B------:R-:W-:Y:S01]  /*2d00*/  IMAD.X R11, R35.reuse, 0x1, R56, P2 ;  /* 0x00000001230b7824 */ /* 0x040fe200010e0638 */
[C---:B------:R-:W-:Y:S01]  /*2d10*/  ISETP.GT.AND P4, PT, R20.reuse, 0x19, PT ;  /* 0x000000191400780c */ /* 0x040fe20003f84270 */
[----:B------:R-:W-:Y:S01]  /*2d20*/  IMAD.X R13, R35, 0x1, R54, P6 ;  /* 0x00000001230d7824 */ /* 0x000fe200030e0636 */
[C---:B------:R-:W-:Y:S02]  /*2d30*/  ISETP.GT.AND P2, PT, R20.reuse, 0x18, PT ;  /* 0x000000181400780c */ /* 0x040fe40003f44270 */
[-C--:B------:R-:W-:Y:S01]  /*2d40*/  LEA R4, P6, R49, R36.reuse, 0x1 ;  /* 0x0000002431047211 */ /* 0x080fe200078c08ff */
[----:B------:R1:W5:Y:S01]  /*2d50*/  @P5 LDG.E.U16 R79, desc[UR24][R10.64] ;  /* 0x000000180a4f5981 */ /* 0x000362000c1e1500 */
[----:B------:R-:W-:Y:S02]  /*2d60*/  LEA R6, P5, R51, R36, 0x1 ;  /* 0x0000002433067211 */ /* 0x000fe400078a08ff */
[----:B------:R-:W-:Y:S01]  /*2d70*/  PRMT R19, RZ, 0x7610, R19 ;  /* 0x00007610ff137816 */ /* 0x000fe20000000013 */
[C---:B------:R-:W-:Y:S01]  /*2d80*/  IMAD.X R5, R35.reuse, 0x1, R50, P6 ;  /* 0x0000000123057824 */ /* 0x040fe200030e0632 */
[----:B------:R-:W-:Y:S01]  /*2d90*/  PRMT R16, RZ, 0x7610, R16 ;  /* 0x00007610ff107816 */ /* 0x000fe20000000010 */
[----:B------:R-:W-:Y:S01]  /*2da0*/  IMAD.X R7, R35, 0x1, R52, P5 ;  /* 0x0000000123077824 */ /* 0x000fe200028e0634 */
[----:B------:R-:W-:-:S02]  /*2db0*/  ISETP.GT.AND P3, PT, R20, 0x17, PT ;  /* 0x000000171400780c */ /* 0x000fc40003f64270 */
[----:B------:R-:W5:Y:S01]  /*2dc0*/  @P4 LDG.E.U16 R19, desc[UR24][R4.64] ;  /* 0x0000001804134981 */ /* 0x000f62000c1e1500 */
[C---:B------:R-:W-:Y:S02]  /*2dd0*/  ISETP.GT.AND P4, PT, R20.reuse, 0x1a, PT ;  /* 0x0000001a1400780c */ /* 0x040fe40003f84270 */
[-C--:B------:R-:W-:Y:S01]  /*2de0*/  LEA RZ, P6, R47, R36.reuse, 0x1 ;  /* 0x000000242fff7211 */ /* 0x080fe200078c08ff */
[----:B------:R-:W5:Y:S01]  /*2df0*/  @P2 LDG.E.U16 R16, desc[UR24][R6.64] ;  /* 0x0000001806102981 */ /* 0x000f62000c1e1500 */
[----:B------:R-:W-:Y:S02]  /*2e00*/  SHF.R.S32.HI R14, RZ, 0x1f, R21 ;  /* 0x0000001fff0e7819 */ /* 0x000fe40000011415 */
[----:B------:R-:W-:Y:S01]  /*2e10*/  ISETP.GT.AND P2, PT, R20, 0x2, PT ;  /* 0x000000021400780c */ /* 0x000fe20003f44270 */
[----:B0-----:R-:W-:Y:S01]  /*2e20*/  IMAD.X R9, R35, 0x1, R48, P6 ;  /* 0x0000000123097824 */ /* 0x001fe200030e0630 */
[----:B------:R-:W-:Y:S02]  /*2e30*/  PRMT R80, RZ, 0x7610, R80 ;  /* 0x00007610ff507816 */ /* 0x000fe40000000050 */
[----:B-1----:R-:W-:-:S02]  /*2e40*/  LEA R10, P6, R21, R36, 0x1 ;  /* 0x00000024150a7211 */ /* 0x002fc400078c08ff */
[----:B------:R-:W-:Y:S01]  /*2e50*/  SHF.L.U64.HI R14, R21, 0x1, R14 ;  /* 0x00000001150e7819 */ /* 0x000fe2000001020e */
[----:B------:R-:W-:Y:S01]  /*2e60*/  IMAD R8, R47, 0x2, R36 ;  /* 0x000000022f087824 */ /* 0x000fe200078e0224 */
[----:B------:R-:W-:Y:S01]  /*2e70*/  PRMT R17, RZ, 0x7610, R17 ;  /* 0x00007610ff117816 */ /* 0x000fe20000000011 */
[----:B------:R0:W5:Y:S01]  /*2e80*/  @P3 LDG.E.U16 R80, desc[UR24][R12.64] ;  /* 0x000000180c503981 */ /* 0x000162000c1e1500 */
[----:B------:R-:W-:Y:S01]  /*2e90*/  PRMT R82, RZ, 0x7610, R82 ;  /* 0x00007610ff527816 */ /* 0x000fe20000000052 */
[----:B------:R-:W-:-:S03]  /*2ea0*/  IMAD.X R11, R35, 0x1, R14, P6 ;  /* 0x00000001230b7824 */ /* 0x000fc600030e060e */
[----:B------:R1:W5:Y:S01]  /*2eb0*/  @P4 LDG.E.U16 R17, desc[UR24][R8.64] ;  /* 0x0000001808114981 */ /* 0x000362000c1e1500 */
[----:B------:R-:W-:-:S03]  /*2ec0*/  ISETP.GT.AND P4, PT, R20, 0x3, PT ;  /* 0x000000031400780c */ /* 0x000fc60003f84270 */
[----:B------:R-:W2:Y:S01]  /*2ed0*/  @P2 LDG.E.U16 R82, desc[UR24][R10.64] ;  /* 0x000000180a522981 */ /* 0x000ea2000c1e1500 */
[----:B0-----:R-:W-:Y:S02]  /*2ee0*/  SHF.R.S32.HI R12, RZ, 0x1f, R29 ;  /* 0x0000001fff0c7819 */ /* 0x001fe4000001141d */
[C---:B------:R-:W-:Y:S02]  /*2ef0*/  LEA R6, P2, R29.reuse, R36, 0x1 ;  /* 0x000000241d067211 */ /* 0x040fe400078408ff */
[----:B------:R-:W-:Y:S02]  /*2f00*/  SHF.L.U64.HI R12, R29, 0x1, R12 ;  /* 0x000000011d0c7819 */ /* 0x000fe4000001020c */
[----:B------:R-:W-:-:S03]  /*2f10*/  PRMT R87, RZ, 0x7610, R87 ;  /* 0x00007610ff577816 */ /* 0x000fc60000000057 */
[----:B------:R-:W-:-:S05]  /*2f20*/  IMAD.X R7, R35, 0x1, R12, P2 ;  /* 0x0000000123077824 */ /* 0x000fca00010e060c */
[----:B------:R-:W2:Y:S01]  /*2f30*/  @P4 LDG.E.U16 R87, desc[UR24][R6.64] ;  /* 0x0000001806574981 */ /* 0x000ea2000c1e1500 */
[----:B------:R-:W-:Y:S02]  /*2f40*/  ISETP.GT.AND P3, PT, R20, 0x1b, PT ;  /* 0x0000001b1400780c */ /* 0x000fe40003f64270 */
[C---:B------:R-:W-:Y:S01]  /*2f50*/  LEA RZ, P5, R45.reuse, R36, 0x1 ;  /* 0x000000242dff7211 */ /* 0x040fe200078a08ff */
[----:B------:R-:W-:Y:S01]  /*2f60*/  IMAD R4, R45, 0x2, R36 ;  /* 0x000000022d047824 */ /* 0x000fe200078e0224 */
[----:B------:R-:W-:-:S03]  /*2f70*/  PRMT R78, RZ, 0x7610, R78 ;  /* 0x00007610ff4e7816 */ /* 0x000fc6000000004e */
[----:B------:R-:W-:Y:S01]  /*2f80*/  IMAD.X R5, R35, 0x1, R46, P5 ;  /* 0x0000000123057824 */ /* 0x000fe200028e062e */
[----:B------:R-:W-:Y:S02]  /*2f90*/  ISETP.GT.AND P5, PT, R20, 0x1c, PT ;  /* 0x0000001c1400780c */ /* 0x000fe40003fa4270 */
[----:B------:R-:W-:-:S03]  /*2fa0*/  LEA RZ, P6, R43, R36, 0x1 ;  /* 0x000000242bff7211 */ /* 0x000fc600078c08ff */
[----:B------:R0:W5:Y:S01]  /*2fb0*/  @P3 LDG.E.U16 R78, desc[UR24][R4.64] ;  /* 0x00000018044e3981 */ /* 0x000162000c1e1500 */
[----:B------:R-:W-:Y:S01]  /*2fc0*/  PRMT R18, RZ, 0x7610, R18 ;  /* 0x00007610ff127816 */ /* 0x000fe20000000012 */
[----:B-1----:R-:W-:Y:S02]  /*2fd0*/  IMAD.X R9, R35, 0x1, R44, P6 ;  /* 0x0000000123097824 */ /* 0x002fe400030e062c */
[----:B------:R-:W-:Y:S01]  /*2fe0*/  IMAD R8, R43, 0x2, R36 ;  /* 0x000000022b087824 */ /* 0x000fe200078e0224 */
[----:B0-----:R-:W-:-:S04]  /*2ff0*/  SHF.R.S32.HI R5, RZ, 0x1f, R22 ;  /* 0x0000001fff057819 */ /* 0x001fc80000011416 */
[----:B------:R0:W5:Y:S01]  /*3000*/  @P5 LDG.E.U16 R18, desc[UR24][R8.64] ;  /* 0x0000001808125981 */ /* 0x000162000c1e1500 */
[CC--:B------:R-:W-:Y:S02]  /*3010*/  LEA R4, P6, R22.reuse, R36.reuse, 0x1 ;  /* 0x0000002416047211 */ /* 0x0c0fe400078c08ff */
[----:B------:R-:W-:Y:S02]  /*3020*/  SHF.L.U64.HI R10, R22, 0x1, R5 ;  /* 0x00000001160a7819 */ /* 0x000fe40000010205 */
[----:B------:R-:W-:Y:S02]  /*3030*/  SHF.R.S32.HI R11, RZ, 0x1f, R26 ;  /* 0x0000001fff0b7819 */ /* 0x000fe4000001141a */
[C---:B------:R-:W-:Y:S01]  /*3040*/  ISETP.GT.AND P2, PT, R20.reuse, 0x5, PT ;  /* 0x000000051400780c */ /* 0x040fe20003f44270 */
[----:B------:R-:W-:Y:S01]  /*3050*/  IMAD.X R5, R35, 0x1, R10, P6 ;  /* 0x0000000123057824 */ /* 0x000fe200030e060a */
[----:B------:R-:W-:Y:S02]  /*3060*/  ISETP.GT.AND P3, PT, R20, 0x4, PT ;  /* 0x000000041400780c */ /* 0x000fe40003f64270 */
[----:B------:R-:W-:-:S02]  /*3070*/  LEA R10, P5, R26, R36, 0x1 ;  /* 0x000000241a0a7211 */ /* 0x000fc400078a08ff */
[----:B------:R-:W-:Y:S02]  /*3080*/  SHF.L.U64.HI R12, R26, 0x1, R11 ;  /* 0x000000011a0c7819 */ /* 0x000fe4000001020b */
[----:B0-----:R-:W-:Y:S02]  /*3090*/  SHF.R.S32.HI R9, RZ, 0x1f, R28 ;  /* 0x0000001fff097819 */ /* 0x001fe4000001141c */
[----:B------:R-:W-:Y:S01]  /*30a0*/  PRMT R84, RZ, 0x7610, R84 ;  /* 0x00007610ff547816 */ /* 0x000fe20000000054 */
[----:B------:R-:W-:Y:S01]  /*30b0*/  IMAD.X R11, R35, 0x1, R12, P5 ;  /* 0x00000001230b7824 */ /* 0x000fe200028e060c */
[----:B------:R-:W-:Y:S02]  /*30c0*/  PRMT R85, RZ, 0x7610, R85 ;  /* 0x00007610ff557816 */ /* 0x000fe40000000055 */
[----:B------:R-:W-:Y:S02]  /*30d0*/  SHF.R.S32.HI R86, RZ, 0x1f, R33 ;  /* 0x0000001fff567819 */ /* 0x000fe40000011421 */
[C---:B------:R-:W-:Y:S01]  /*30e0*/  LEA R8, P5, R28.reuse, R36, 0x1 ;  /* 0x000000241c087211 */ /* 0x040fe200078a08ff */
[----:B------:R-:W5:Y:S01]  /*30f0*/  @P2 LDG.E.U16 R84, desc[UR24][R10.64] ;  /* 0x000000180a542981 */ /* 0x000f62000c1e1500 */
[----:B------:R-:W-:-:S02]  /*3100*/  SHF.L.U64.HI R14, R28, 0x1, R9 ;  /* 0x000000011c0e7819 */ /* 0x000fc40000010209 */
[CC--:B------:R-:W-:Y:S01]  /*3110*/  LEA R12, P4, R33.reuse, R36.reuse, 0x1 ;  /* 0x00000024210c7211 */ /* 0x0c0fe200078808ff */
[----:B------:R0:W5:Y:S01]  /*3120*/  @P3 LDG.E.U16 R85, desc[UR24][R4.64] ;  /* 0x0000001804553981 */ /* 0x000162000c1e1500 */
[----:B------:R-:W-:Y:S01]  /*3130*/  SHF.L.U64.HI R86, R33, 0x1, R86 ;  /* 0x0000000121567819 */ /* 0x000fe20000010256 */
[C---:B------:R-:W-:Y:S01]  /*3140*/  IMAD.X R9, R35.reuse, 0x1, R14, P5 ;  /* 0x0000000123097824 */ /* 0x040fe200028e060e */
[C---:B------:R-:W-:Y:S02]  /*3150*/  ISETP.GT.AND P2, PT, R20.reuse, 0x7, PT ;  /* 0x000000071400780c */ /* 0x040fe40003f44270 */
[----:B------:R-:W-:Y:S01]  /*3160*/  ISETP.GT.AND P5, PT, R20, 0x8, PT ;  /* 0x000000081400780c */ /* 0x000fe20003fa4270 */
[----:B------:R-:W-:Y:S01]  /*3170*/  IMAD.X R13, R35, 0x1, R86, P4 ;  /* 0x00000001230d7824 */ /* 0x000fe200020e0656 */
[----:B0-----:R-:W-:Y:S02]  /*3180*/  SHF.R.S32.HI R5, RZ, 0x1f, R24 ;  /* 0x0000001fff057819 */ /* 0x001fe40000011418 */
[----:B------:R-:W-:-:S02]  /*3190*/  LEA R4, P4, R24, R36, 0x1 ;  /* 0x0000002418047211 */ /* 0x000fc400078808ff */
[----:B------:R-:W-:Y:S02]  /*31a0*/  SHF.L.U64.HI R6, R24, 0x1, R5 ;  /* 0x0000000118067819 */ /* 0x000fe40000010205 */
[----:B------:R-:W-:Y:S02]  /*31b0*/  PRMT R86, RZ, 0x7610, R86 ;  /* 0x00007610ff567816 */ /* 0x000fe40000000056 */
[----:B------:R-:W-:Y:S01]  /*31c0*/  ISETP.GT.AND P3, PT, R20, 0x6, PT ;  /* 0x000000061400780c */ /* 0x000fe20003f64270 */
[----:B------:R-:W-:Y:S01]  /*31d0*/  IMAD.X R5, R35, 0x1, R6, P4 ;  /* 0x0000000123057824 */ /* 0x000fe200020e0606 */
[----:B------:R-:W-:Y:S02]  /*31e0*/  PRMT R88, RZ, 0x7610, R88 ;  /* 0x00007610ff587816 */ /* 0x000fe40000000058 */
[----:B------:R-:W-:Y:S01]  /*31f0*/  SHF.R.S32.HI R10, RZ, 0x1f, R23 ;  /* 0x0000001fff0a7819 */ /* 0x000fe20000011417 */
[----:B------:R0:W5:Y:S01]  /*3200*/  @P2 LDG.E.U16 R86, desc[UR24][R12.64] ;  /* 0x000000180c562981 */ /* 0x000162000c1e1500 */
[----:B------:R-:W-:-:S02]  /*3210*/  LEA R6, P2, R23, R36, 0x1 ;  /* 0x0000002417067211 */ /* 0x000fc400078408ff */
[----:B------:R-:W-:Y:S01]  /*3220*/  SHF.L.U64.HI R10, R23, 0x1, R10 ;  /* 0x00000001170a7819 */ /* 0x000fe2000001020a */
[----:B------:R-:W5:Y:S01]  /*3230*/  @P5 LDG.E.U16 R88, desc[UR24][R4.64] ;  /* 0x0000001804585981 */ /* 0x000f62000c1e1500 */
[----:B------:R-:W-:Y:S02]  /*3240*/  PRMT R89, RZ, 0x7610, R89 ;  /* 0x00007610ff597816 */ /* 0x000fe40000000059 */
[----:B------:R-:W-:Y:S01]  /*3250*/  ISETP.GT.AND P5, PT, R20, 0x1d, PT ;  /* 0x0000001d1400780c */ /* 0x000fe20003fa4270 */
[----:B------:R-:W-:Y:S01]  /*3260*/  IMAD.X R7, R35, 0x1, R10, P2 ;  /* 0x0000000123077824 */ /* 0x000fe200010e060a */
[----:B------:R-:W-:Y:S02]  /*3270*/  LEA RZ, P6, R41, R36, 0x1 ;  /* 0x0000002429ff7211 */ /* 0x000fe400078c08ff */
[----:B------:R-:W-:Y:S01]  /*3280*/  SHF.R.S32.HI R10, RZ, 0x1f, R25 ;  /* 0x0000001fff0a7819 */ /* 0x000fe20000011419 */
[----:B------:R1:W5:Y:S01]  /*3290*/  @P3 LDG.E.U16 R89, desc[UR24][R8.64] ;  /* 0x0000001808593981 */ /* 0x000362000c1e1500 */
[----:B------:R-:W-:-:S02]  /*32a0*/  PRMT R83, RZ, 0x7610, R83 ;  /* 0x00007610ff537816 */ /* 0x000fc40000000053 */
[----:B------:R-:W-:Y:S02]  /*32b0*/  SHF.L.U64.HI R10, R25, 0x1, R10 ;  /* 0x00000001190a7819 */ /* 0x000fe4000001020a */
[C---:B------:R-:W-:Y:S02]  /*32c0*/  ISETP.GT.AND P4, PT, R20.reuse, 0x9, PT ;  /* 0x000000091400780c */ /* 0x040fe40003f84270 */
[----:B0-----:R-:W-:Y:S01]  /*32d0*/  SHF.R.S32.HI R12, RZ, 0x1f, R27 ;  /* 0x0000001fff0c7819 */ /* 0x001fe2000001141b */
[----:B-1----:R-:W-:Y:S01]  /*32e0*/  IMAD.X R9, R35, 0x1, R42, P6 ;  /* 0x0000000123097824 */ /* 0x002fe200030e062a */
[-C--:B------:R-:W-:Y:S01]  /*32f0*/  LEA R4, P6, R25, R36.reuse, 0x1 ;  /* 0x0000002419047211 */ /* 0x080fe200078c08ff */
[----:B------:R-:W-:Y:S01]  /*3300*/  IMAD R8, R41, 0x2, R36 ;  /* 0x0000000229087824 */ /* 0x000fe200078e0224 */
[----:B------:R-:W-:Y:S02]  /*3310*/  ISETP.GT.AND P3, PT, R20, 0xa, PT ;  /* 0x0000000a1400780c */ /* 0x000fe40003f64270 */
[----:B------:R-:W-:Y:S01]  /*3320*/  SHF.L.U64.HI R12, R27, 0x1, R12 ;  /* 0x000000011b0c7819 */ /* 0x000fe2000001020c */
[----:B------:R-:W-:Y:S01]  /*3330*/  IMAD.X R5, R35, 0x1, R10, P6 ;  /* 0x0000000123057824 */ /* 0x000fe200030e060a */
[----:B------:R0:W5:Y:S01]  /*3340*/  @P5 LDG.E.U16 R83, desc[UR24][R8.64] ;  /* 0x0000001808535981 */ /* 0x000162000c1e1500 */
[----:B------:R-:W-:-:S02]  /*3350*/  LEA R10, P5, R27, R36, 0x1 ;  /* 0x000000241b0a7211 */ /* 0x000fc400078a08ff */
[----:B------:R-:W-:Y:S02]  /*3360*/  PRMT R93, RZ, 0x7610, R93 ;  /* 0x00007610ff5d7816 */ /* 0x000fe4000000005d */
[----:B------:R-:W-:Y:S01]  /*3370*/  PRMT R91, RZ, 0x7610, R91 ;  /* 0x00007610ff5b7816 */ /* 0x000fe2000000005b */
[----:B------:R-:W-:Y:S01]  /*3380*/  IMAD.X R11, R35, 0x1, R12, P5 ;  /* 0x00000001230b7824 */ /* 0x000fe200028e060c */
[----:B------:R-:W-:Y:S02]  /*3390*/  SHF.R.S32.HI R92, RZ, 0x1f, R31 ;  /* 0x0000001fff5c7819 */ /* 0x000fe4000001141f */
[----:B------:R-:W-:Y:S01]  /*33a0*/  ISETP.GT.AND P2, PT, R20, 0xb, PT ;  /* 0x0000000b1400780c */ /* 0x000fe20003f44270 */
[----:B------:R-:W5:Y:S01]  /*33b0*/  @P4 LDG.E.U16 R93, desc[UR24][R6.64] ;  /* 0x00000018065d4981 */ /* 0x000f62000c1e1500 */
[----:B0-----:R-:W-:Y:S02]  /*33c0*/  SHF.R.S32.HI R9, RZ, 0x1f, R30 ;  /* 0x0000001fff097819 */ /* 0x001fe4000001141e */
[C---:B------:R-:W-:Y:S01]  /*33d0*/  LEA R8, P5, R30.reuse, R36, 0x1 ;  /* 0x000000241e087211 */ /* 0x040fe200078a08ff */
[----:B------:R0:W5:Y:S01]  /*33e0*/  @P3 LDG.E.U16 R91, desc[UR24][R4.64] ;  /* 0x00000018045b3981 */ /* 0x000162000c1e1500 */
[----:B------:R-:W-:-:S02]  /*33f0*/  SHF.L.U64.HI R14, R30, 0x1, R9 ;  /* 0x000000011e0e7819 */ /* 0x000fc40000010209 */
[CC--:B------:R-:W-:Y:S02]  /*3400*/  LEA R12, P4, R31.reuse, R36.reuse, 0x1 ;  /* 0x000000241f0c7211 */ /* 0x0c0fe400078808ff */
[----:B------:R-:W-:Y:S01]  /*3410*/  SHF.L.U64.HI R94, R31, 0x1, R92 ;  /* 0x000000011f5e7819 */ /* 0x000fe2000001025c */
[C---:B------:R-:W-:Y:S01]  /*3420*/  IMAD.X R9, R35.reuse, 0x1, R14, P5 ;  /* 0x0000000123097824 */ /* 0x040fe200028e060e */
[----:B------:R-:W-:Y:S02]  /*3430*/  ISETP.GT.AND P5, PT, R20, 0xe, PT ;  /* 0x0000000e1400780c */ /* 0x000fe40003fa4270 */
[----:B0-----:R-:W-:Y:S01]  /*3440*/  SHF.R.S32.HI R5, RZ, 0x1f, R32 ;  /* 0x0000001fff057819 */ /* 0x001fe20000011420 */
[----:B------:R-:W-:Y:S01]  /*3450*/  IMAD.X R13, R35, 0x1, R94, P4 ;  /* 0x00000001230d7824 */ /* 0x000fe200020e065e */
[----:B------:R-:W-:Y:S02]  /*3460*/  PRMT R90, RZ, 0x7610, R90 ;  /* 0x00007610ff5a7816 */ /* 0x000fe4000000005a */
[----:B------:R-:W-:-:S02]  /*3470*/  LEA R4, P4, R32, R36, 0x1 ;  /* 0x0000002420047211 */ /* 0x000fc400078808ff */
[----:B------:R-:W-:Y:S02]  /*3480*/  SHF.L.U64.HI R6, R32, 0x1, R5 ;  /* 0x0000000120067819 */ /* 0x000fe40000010205 */
[C---:B------:R-:W-:Y:S01]  /*3490*/  ISETP.GT.AND P3, PT, R20.reuse, 0xc, PT ;  /* 0x0000000c1400780c */ /* 0x040fe20003f64270 */
[----:B------:R0:W5:Y:S01]  /*34a0*/  @P2 LDG.E.U16 R90, desc[UR24][R10.64] ;  /* 0x000000180a5a2981 */ /* 0x000162000c1e1500 */
[----:B------:R-:W-:Y:S01]  /*34b0*/  PRMT R94, RZ, 0x7610, R94 ;  /* 0x00007610ff5e7816 */ /* 0x000fe2000000005e */
[----:B------:R-:W-:Y:S01]  /*34c0*/  IMAD.X R5, R35, 0x1, R6, P4 ;  /* 0x0000000123057824 */ /* 0x000fe200020e0606 */
[----:B------:R-:W-:Y:S02]  /*34d0*/  ISETP.GT.AND P2, PT, R20, 0xd, PT ;  /* 0x0000000d1400780c */ /* 0x000fe40003f44270 */
[----:B------:R-:W-:Y:S02]  /*34e0*/  PRMT R92, RZ, 0x7610, R92 ;  /* 0x00007610ff5c7816 */ /* 0x000fe4000000005c */
[----:B------:R-:W5:Y:S01]  /*34f0*/  @P5 LDG.E.U16 R94, desc[UR24][R4.64] ;  /* 0x00000018045e5981 */ /* 0x000f62000c1e1500 */
[----:B0-----:R-:W-:-:S02]  /*3500*/  SHF.R.S32.HI R10, RZ, 0x1f, R69 ;  /* 0x0000001fff0a7819 */ /* 0x001fc40000011445 */
[CC--:B------:R-:W-:Y:S02]  /*3510*/  LEA R6, P5, R69.reuse, R36.reuse, 0x1 ;  /* 0x0000002445067211 */ /* 0x0c0fe400078a08ff */
[----:B------:R0:W5:Y:S01]  /*3520*/  @P3 LDG.E.U16 R92, desc[UR24][R8.64] ;  /* 0x00000018085c3981 */ /* 0x000162000c1e1500 */
[----:B------:R-:W-:Y:S02]  /*3530*/  SHF.L.U64.HI R10, R69, 0x1, R10 ;  /* 0x00000001450a7819 */ /* 0x000fe4000001020a */
[----:B------:R-:W-:Y:S02]  /*3540*/  SHF.R.S32.HI R14, RZ, 0x1f, R67 ;  /* 0x0000001fff0e7819 */ /* 0x000fe40000011443 */
[----:B------:R-:W-:Y:S01]  /*3550*/  PRMT R95, RZ, 0x7610, R95 ;  /* 0x00007610ff5f7816 */ /* 0x000fe2000000005f */
[----:B------:R-:W-:Y:S01]  /*3560*/  IMAD.X R7, R35, 0x1, R10, P5 ;  /* 0x0000000123077824 */ /* 0x000fe200028e060a */
[C---:B------:R-:W-:Y:S02]  /*3570*/  SHF.L.U64.HI R14, R67.reuse, 0x1, R14 ;  /* 0x00000001430e7819 */ /* 0x040fe4000001020e */
[----:B0-----:R-:W-:-:S02]  /*3580*/  LEA R8, P5, R67, R36, 0x1 ;  /* 0x0000002443087211 */ /* 0x001fc400078a08ff */
[----:B------:R0:W5:Y:S01]  /*3590*/  @P2 LDG.E.U16 R95, desc[UR24][R12.64] ;  /* 0x000000180c5f2981 */ /* 0x000162000c1e1500 */
[----:B------:R-:W-:Y:S02]  /*35a0*/  SHF.R.S32.HI R10, RZ, 0x1f, R65 ;  /* 0x0000001fff0a7819 */ /* 0x000fe40000011441 */
[----:B------:R-:W-:Y:S01]  /*35b0*/  IMAD.X R9, R35, 0x1, R14, P5 ;  /* 0x0000000123097824 */ /* 0x000fe200028e060e */
[C---:B------:R-:W-:Y:S02]  /*35c0*/  LEA R4, P5, R65.reuse, R36, 0x1 ;  /* 0x0000002441047211 */ /* 0x040fe400078a08ff */
[----:B------:R-:W-:Y:S02]  /*35d0*/  SHF.L.U64.HI R10, R65, 0x1, R10 ;  /* 0x00000001410a7819 */ /* 0x000fe4000001020a */
[C---:B------:R-:W-:Y:S02]  /*35e0*/  ISETP.GT.AND P2, PT, R20.reuse, 0x11, PT ;  /* 0x000000111400780c */ /* 0x040fe40003f44270 */
[C---:B------:R-:W-:Y:S01]  /*35f0*/  ISETP.GT.AND P4, PT, R20.reuse, 0x10, PT ;  /* 0x000000101400780c */ /* 0x040fe20003f84270 */
[----:B------:R-:W-:Y:S01]  /*3600*/  IMAD.X R5, R35, 0x1, R10, P5 ;  /* 0x0000000123057824 */ /* 0x000fe200028e060a */
[----:B------:R-:W-:-:S02]  /*3610*/  ISETP.GT.AND P5, PT, R20, RZ, PT ;  /* 0x000000ff1400720c */ /* 0x000fc40003fa4270 */
[----:B------:R-:W-:Y:S02]  /*3620*/  PRMT R99, RZ, 0x7610, R99 ;  /* 0x00007610ff637816 */ /* 0x000fe40000000063 */
[----:B------:R-:W-:Y:S02]  /*3630*/  ISETP.GT.AND P3, PT, R20, 0xf, PT ;  /* 0x0000000f1400780c */ /* 0x000fe40003f64270 */
[----:B0-----:R-:W-:Y:S02]  /*3640*/  SHF.R.S32.HI R12, RZ, 0x1f, R63 ;  /* 0x0000001fff0c7819 */ /* 0x001fe4000001143f */
[----:B------:R-:W-:Y:S01]  /*3650*/  PRMT R96, RZ, 0x7610, R96 ;  /* 0x00007610ff607816 */ /* 0x000fe20000000060 */
[----:B------:R-:W5:Y:S01]  /*3660*/  @P2 LDG.E.U16 R99, desc[UR24][R4.64] ;  /* 0x0000001804632981 */ /* 0x000f62000c1e1500 */
[C---:B------:R-:W-:Y:S02]  /*3670*/  LEA R10, P2, R63.reuse, R36, 0x1 ;  /* 0x000000243f0a7211 */ /* 0x040fe400078408ff */
[----:B------:R-:W-:-:S02]  /*3680*/  SHF.L.U64.HI R12, R63, 0x1, R12 ;  /* 0x000000013f0c7819 */ /* 0x000fc4000001020c */
[----:B------:R-:W-:Y:S01]  /*3690*/  PRMT R97, RZ, 0x7610, R97 ;  /* 0x00007610ff617816 */ /* 0x000fe20000000061 */
[----:B------:R0:W5:Y:S01]  /*36a0*/  @P4 LDG.E.U16 R96, desc[UR24][R8.64] ;  /* 0x0000001808604981 */ /* 0x000162000c1e1500 */
[----:B------:R-:W-:Y:S01]  /*36b0*/  PRMT R98, RZ, 0x7610, R98 ;  /* 0x00007610ff627816 */ /* 0x000fe20000000062 */
[----:B------:R-:W-:Y:S01]  /*36c0*/  IMAD.X R11, R35, 0x1, R12, P2 ;  /* 0x00000001230b7824 */ /* 0x000fe200010e060c */
[C---:B------:R-:W-:Y:S02]  /*36d0*/  ISETP.GT.AND P4, PT, R20.reuse, 0x12, PT ;  /* 0x000000121400780c */ /* 0x040fe40003f84270 */
[----:B------:R-:W-:Y:S01]  /*36e0*/  SHF.R.S32.HI R12, RZ, 0x1f, R59 ;  /* 0x0000001fff0c7819 */ /* 0x000fe2000001143b */
[----:B------:R1:W5:Y:S01]  /*36f0*/  @P3 LDG.E.U16 R97, desc[UR24][R6.64] ;  /* 0x0000001806613981 */ /* 0x000362000c1e1500 */
[----:B------:R-:W-:Y:S01]  /*3700*/  SHF.R.S32.HI R14, RZ, 0x1f, R61 ;  /* 0x0000001fff0e7819 */ /* 0x000fe2000001143d */
[----:B0-----:R-:W-:Y:S02]  /*3710*/  @P5 IMAD.MOV.U32 R8, RZ, RZ, R36 ;  /* 0x000000ffff085224 */ /* 0x001fe400078e0024 */
[----:B------:R-:W-:Y:S01]  /*3720*/  @P5 IMAD.MOV.U32 R9, RZ, RZ, R35 ;  /* 0x000000ffff095224 */ /* 0x000fe200078e0023 */
[----:B------:R-:W-:-:S02]  /*3730*/  ISETP.GT.AND P3, PT, R20, 0x13, PT ;  /* 0x000000131400780c */ /* 0x000fc40003f64270 */
[----:B------:R-:W-:Y:S02]  /*3740*/  ISETP.GT.AND P2, PT, R20, 0x14, PT ;  /* 0x000000141400780c */ /* 0x000fe40003f44270 */
[----:B------:R0:W5:Y:S01]  /*3750*/  @P5 LDG.E.U16 R98, desc[UR24][R8.64] ;  /* 0x0000001808625981 */ /* 0x000162000c1e1500 */
[CC--:B------:R-:W-:Y:S02]  /*3760*/  LEA R4, P5, R59.reuse, R36.reuse, 0x1 ;  /* 0x000000243b047211 */ /* 0x0c0fe400078a08ff */
[----:B------:R-:W-:Y:S02]  /*3770*/  SHF.L.U64.HI R12, R59, 0x1, R12 ;  /* 0x000000013b0c7819 */ /* 0x000fe4000001020c */
[C---:B-1----:R-:W-:Y:S02]  /*3780*/  LEA R6, P6, R61.reuse, R36, 0x1 ;  /* 0x000000243d067211 */ /* 0x042fe400078c08ff */
[----:B------:R-:W-:Y:S02]  /*3790*/  SHF.L.U64.HI R14, R61, 0x1, R14 ;  /* 0x000000013d0e7819 */ /* 0x000fe4000001020e */
[----:B------:R-:W-:Y:S01]  /*37a0*/  PRMT R100, RZ, 0x7610, R100 ;  /* 0x00007610ff647816 */ /* 0x000fe20000000064 */
[C---:B------:R-:W-:Y:S01]  /*37b0*/  IMAD.X R5, R35.reuse, 0x1, R12, P5 ;  /* 0x0000000123057824 */ /* 0x040fe200028e060c */
[----:B------:R-:W-:Y:S01]  /*37c0*/  PRMT R103, RZ, 0x7610, R103 ;  /* 0x00007610ff677816 */ /* 0x000fe20000000067 */
[----:B------:R-:W-:Y:S01]  /*37d0*/  IMAD.X R7, R35, 0x1, R14, P6 ;  /* 0x0000000123077824 */ /* 0x000fe200030e060e */
[----:B------:R-:W-:-:S02]  /*37e0*/  PRMT R102, RZ, 0x7610, R102 ;  /* 0x00007610ff667816 */ /* 0x000fc40000000066 */
[-C--:B------:R-:W-:Y:S01]  /*37f0*/  LEA RZ, P5, R39, R36.reuse, 0x1 ;  /* 0x0000002427ff7211 */ /* 0x080fe200078a08ff */
[----:B------:R-:W5:Y:S01]  /*3800*/  @P4 LDG.E.U16 R100, desc[UR24][R10.64] ;  /* 0x000000180a644981 */ /* 0x000f62000c1e1500 */
[----:B------:R-:W-:-:S03]  /*3810*/  LEA RZ, P4, R37, R36, 0x1 ;  /* 0x0000002425ff7211 */ /* 0x000fc600078808ff */
[----:B------:R-:W5:Y:S01]  /*3820*/  @P3 LDG.E.U16 R103, desc[UR24][R6.64] ;  /* 0x0000001806673981 */ /* 0x000f62000c1e1500 */
[C---:B0-----:R-:W-:Y:S01]  /*3830*/  IMAD.X R9, R35.reuse, 0x1, R40, P5 ;  /* 0x0000000123097824 */ /* 0x041fe200028e0628 */
[C---:B------:R-:W-:Y:S02]  /*3840*/  ISETP.GT.AND P3, PT, R20.reuse, 0x1e, PT ;  /* 0x0000001e1400780c */ /* 0x040fe40003f64270 */
[----:B------:R0:W5:Y:S01]  /*3850*/  @P2 LDG.E.U16 R102, desc[UR24][R4.64] ;  /* 0x0000001804662981 */ /* 0x000162000c1e1500 */
[C---:B------:R-:W-:Y:S02]  /*3860*/  ISETP.GT.AND P2, PT, R20.reuse, 0x1f, PT ;  /* 0x0000001f1400780c */ /* 0x040fe40003f44270 */
[----:B------:R-:W-:Y:S01]  /*3870*/  ISETP.GT.AND P5, PT, R20, 0x1, PT ;  /* 0x000000011400780c */ /* 0x000fe20003fa4270 */
[----:B------:R-:W-:Y:S01]  /*3880*/  IMAD.X R13, R35, 0x1, R38, P4 ;  /* 0x00000001230d7824 */ /* 0x000fe200020e0626 */
[----:B------:R-:W-:Y:S01]  /*3890*/  IADD3 R14, P4, PT, R21, R36, RZ ;  /* 0x00000024150e7210 */ /* 0x000fe20007f9e0ff */
[----:B------:R-:W-:Y:S01]  /*38a0*/  USHF.L.U32 UR4, UR4, 0x1f, URZ ;  /* 0x0000001f04047899 */ /* 0x000fe200080006ff */
[----:B------:R-:W-:Y:S01]  /*38b0*/  PRMT R101, RZ, 0x7610, R101 ;  /* 0x00007610ff657816 */ /* 0x000fe20000000065 */
[--C-:B------:R-:W-:Y:S01]  /*38c0*/  IMAD R8, R39, 0x2, R36.reuse ;  /* 0x0000000227087824 */ /* 0x100fe200078e0224 */
[----:B------:R-:W-:Y:S01]  /*38d0*/  PRMT R105, RZ, 0x7610, R105 ;  /* 0x00007610ff697816 */ /* 0x000fe20000000069 */
[----:B------:R-:W-:Y:S01]  /*38e0*/  IMAD R12, R37, 0x2, R36 ;  /* 0x00000002250c7824 */ /* 0x000fe200078e0224 */
[----:B0-----:R-:W-:Y:S01]  /*38f0*/  PRMT R4, RZ, 0x7610, R4 ;  /* 0x00007610ff047816 */ /* 0x001fe20000000004 */
[----:B------:R-:W-:-:S02]  /*3900*/  IMAD.X R15, R35, 0x1, R60, P4 ;  /* 0x00000001230f7824 */ /* 0x000fc400020e063c */
[----:B------:R-:W-:Y:S01]  /*3910*/  IMAD.U32 R6, RZ, RZ, UR4 ;  /* 0x00000004ff067e24 */ /* 0x000fe2000f8e00ff */
[----:B------:R0:W5:Y:S04]  /*3920*/  @P2 LDG.E.U16 R105, desc[UR24][R12.64] ;  /* 0x000000180c692981 */ /* 0x000168000c1e1500 */
[----:B------:R0:W5:Y:S04]  /*3930*/  @P3 LDG.E.U16 R4, desc[UR24][R8.64] ;  /* 0x0000001808043981 */ /* 0x000168000c1e1500 */
[----:B------:R0:W5:Y:S01]  /*3940*/  @P5 LDG.E.U16 R101, desc[UR24][R14.64] ;  /* 0x000000180e655981 */ /* 0x000162000c1e1500 */
[----:B------:R-:W1:Y:S01]  /*3950*/  SYNCS.PHASECHK.TRANS64.TRYWAIT P2, [UR13], R6 ;  /* 0x00000006ff0075a7 */ /* 0x000e62000804110d */
[----:B------:R-:W-:-:S04]  /*3960*/  LOP3.LUT R5, R3, 0x1f, RZ, 0xc0, !PT ;  /* 0x0000001f03057812 */ /* 0x000fc800078ec0ff */
[----:B------:R-:W-:Y:S02]  /*3970*/  ISETP.GE.AND P3, PT, R5, R20, PT ;  /* 0x000000140500720c */ /* 0x000fe40003f66270 */
[----:B--2---:R-:W-:Y:S01]  /*3980*/  PRMT R5, R82, 0x5410, R87 ;  /* 0x0000541052057816 */ /* 0x004fe20000000057 */
[----:B01----:R-:W-:Y:S10]  /*3990*/  @!P2 BRA `(.L_x_9) ;  /* 0x0000000c00d8a947 */ /* 0x003ff40003800000 */
.L_x_17:
[----:B-----5:R-:W-:Y:S01]  /*39a0*/  PRMT R16, R16, 0x5410, R19 ;  /* 0x0000541010107816 */ /* 0x020fe20000000013 */
[----:B------:R-:W-:Y:S01]  /*39b0*/  IMAD.WIDE R72, R62, 0x2, R72 ;  /* 0x000000023e487825 */ /* 0x000fe200078e0248 */
[----:B------:R-:W-:Y:S02]  /*39c0*/  PRMT R19, R4, 0x5410, R105 ;  /* 0x0000541004137816 */ /* 0x000fe40000000069 */
[----:B------:R-:W-:Y:S01]  /*39d0*/  PRMT R6, R85, 0x5410, R84 ;  /* 0x0000541055067816 */ /* 0x000fe20000000054 */
[----:B------:R-:W-:Y:S01]  /*39e0*/  IMAD.WIDE R76, R62, 0x2, R76 ;  /* 0x000000023e4c7825 */ /* 0x000fe200078e024c */
[----:B------:R-:W-:Y:S02]  /*39f0*/  PRMT R7, R89, 0x5410, R86 ;  /* 0x0000541059077816 */ /* 0x000fe40000000056 */
[----:B------:R-:W-:Y:S01]  /*3a00*/  PRMT R8, R88, 0x5410, R93 ;  /* 0x0000541058087816 */ /* 0x000fe2000000005d */
[----:B------:R-:W-:Y:S01]  /*3a10*/  IMAD.WIDE R70, R62, 0x2, R70 ;  /* 0x000000023e467825 */ /* 0x000fe200078e0246 */
[----:B------:R-:W-:-:S02]  /*3a20*/  PRMT R9, R91, 0x5410, R90 ;  /* 0x000054105b097816 */ /* 0x000fc4000000005a */
[----:B------:R-:W-:Y:S01]  /*3a30*/  PRMT R10, R92, 0x5410, R95 ;  /* 0x000054105c0a7816 */ /* 0x000fe2000000005f */
[----:B------:R-:W-:Y:S01]  /*3a40*/  IMAD.WIDE R74, R62, 0x2, R74 ;  /* 0x000000023e4a7825 */ /* 0x000fe200078e024a */
        /* <DEDUP_REMOVED lines=8> */
[----:B------:R-:W-:Y:S02]  /*3ad0*/  PRMT R79, RZ, 0x7610, R79 ;  /* 0x00007610ff4f7816 */ /* 0x000fe4000000004f */
[----:B------:R0:W-:Y:S01]  /*3ae0*/  STTM.x16 tmem[UR12+0x10], R4 ;  /* 0x00001004000079ed */ /* 0x0001e2000824000c */
[----:B------:R-:W1:Y:S02]  /*3af0*/  FENCE.VIEW.ASYNC.T ;  /* 0x00000000000073c6 */ /* 0x000e640000000200 */
[----:B-1----:R-:W-:Y:S01]  /*3b00*/  BAR.SYNC.DEFER_BLOCKING 0x0 ;  /* 0x0000000000007b1d */ /* 0x002fe20000010000 */
[----:B------:R-:W-:-:S02]  /*3b10*/  PRMT R83, RZ, 0x7610, R83 ;  /* 0x00007610ff537816 */ /* 0x000fc40000000053 */
[----:B------:R-:W-:Y:S02]  /*3b20*/  PRMT R81, RZ, 0x7610, R81 ;  /* 0x00007610ff517816 */ /* 0x000fe40000000051 */
[----:B------:R-:W-:Y:S01]  /*3b30*/  PRMT R85, RZ, 0x7610, R85 ;  /* 0x00007610ff557816 */ /* 0x000fe20000000055 */
[----:B------:R-:W2:Y:S04]  /*3b40*/  @!P3 LDG.E.U16 R79, desc[UR24][R76.64] ;  /* 0x000000184c4fb981 */ /* 0x000ea8000c1e1500 */
[----:B------:R-:W3:Y:S04]  /*3b50*/  @!P3 LDG.E.U16 R83, desc[UR24][R72.64] ;  /* 0x000000184853b981 */ /* 0x000ee8000c1e1500 */
[----:B------:R-:W4:Y:S04]  /*3b60*/  @!P3 LDG.E.U16 R81, desc[UR24][R74.64] ;  /* 0x000000184a51b981 */ /* 0x000f28000c1e1500 */
[----:B------:R-:W4:Y:S01]  /*3b70*/  @!P3 LDG.E.U16 R85, desc[UR24][R70.64] ;  /* 0x000000184655b981 */ /* 0x000f22000c1e1500 */
[----:B------:R-:W-:Y:S01]  /*3b80*/  ULEA UR13, UR22, UR11, 0x3 ;  /* 0x0000000b160d7291 */ /* 0x000fe2000f8e18ff */
[----:B------:R-:W-:Y:S03]  /*3b90*/  BAR.SYNC.DEFER_BLOCKING 0x0 ;  /* 0x0000000000007b1d */ /* 0x000fe60000010000 */
[----:B------:R-:W-:-:S03]  /*3ba0*/  UIADD3 UR13, UPT, UPT, UR13, 0x800, URZ ;  /* 0x000008000d0d7890 */ /* 0x000fc6000fffe0ff */
[----:B--2---:R0:W-:Y:S04]  /*3bb0*/  STS.U16 [R66+UR11+0x400], R79 ;  /* 0x0004004f42007988 */ /* 0x0041e8000800040b */
[----:B---3--:R0:W-:Y:S04]  /*3bc0*/  STS.U16 [R66+UR11+0x600], R83 ;  /* 0x0006005342007988 */ /* 0x0081e8000800040b */
[----:B----4-:R0:W-:Y:S04]  /*3bd0*/  STS.U16 [R64+UR11+0x500], R81 ;  /* 0x0005005140007988 */ /* 0x0101e8000800040b */
[----:B------:R0:W-:Y:S01]  /*3be0*/  STS.U16 [R64+UR11+0x700], R85 ;  /* 0x0007005540007988 */ /* 0x0001e2000800040b */
[----:B------:R1:W-:Y:S06]  /*3bf0*/  MEMBAR.ALL.CTA ;  /* 0x0000000000007992 */ /* 0x0003ec0000008000 */
[----:B-1----:R-:W1:Y:S02]  /*3c00*/  FENCE.VIEW.ASYNC.S ;  /* 0x00000000000073c6 */ /* 0x002e640000000000 */
[----:B-1----:R-:W-:Y:S06]  /*3c10*/  BAR.SYNC.DEFER_BLOCKING 0x0 ;  /* 0x0000000000007b1d */ /* 0x002fec0000010000 */
[----:B------:R-:W-:Y:S05]  /*3c20*/  @P0 BRA `(.L_x_10) ;  /* 0x0000000000380947 */ /* 0x000fea0003800000 */
[----:B------:R-:W-:Y:S01]  /*3c30*/  UIADD3 UR23, UPT, UPT, UR10, 0x18, URZ ;  /* 0x000000180a177890 */ /* 0x000fe2000fffe0ff */
[----:B------:R-:W-:Y:S01]  /*3c40*/  UMOV UR16, UR6 ;  /* 0x0000000600107c82 */ /* 0x000fe20008000000 */
[----:B------:R-:W-:Y:S01]  /*3c50*/  UMOV UR17, 0x80004020 ;  /* 0x8000402000117882 */ /* 0x000fe20000000000 */
[----:B------:R-:W-:Y:S01]  /*3c60*/  UMOV UR18, 0x0 ;  /* 0x0000000000127882 */ /* 0x000fe20000000000 */
[----:B------:R-:W-:Y:S01]  /*3c70*/  UMOV UR19, 0x8040010 ;  /* 0x0804001000137882 */ /* 0x000fe20000000000 */
[----:B------:R-:W-:Y:S01]  /*3c80*/  UMOV UR8, UR13 ;  /* 0x0000000d00087c82 */ /* 0x000fe20008000000 */
[----:B------:R-:W-:Y:S01]  /*3c90*/  UMOV UR9, URZ ;  /* 0x000000ff00097c82 */ /* 0x000fe20008000000 */
[----:B------:R-:W-:Y:S01]  /*3ca0*/  UMOV UR26, 0x0 ;  /* 0x00000000001a7882 */ /* 0x000fe20000000000 */
[----:B------:R-:W-:Y:S01]  /*3cb0*/  UMOV UR27, 0x8040010 ;  /* 0x08040010001b7882 */ /* 0x000fe20000000000 */
[----:B------:R1:W-:Y:S01]  /*3cc0*/  UTCHMMA tmem[UR20], gdesc[UR16], tmem[UR10], tmem[UR18], idesc[UR19], UPT ;  /* 0x00ff1210140079ea */ /* 0x0003e2000b80000a */
[----:B------:R-:W-:Y:S01]  /*3cd0*/  UMOV UR4, UR8 ;  /* 0x0000000800047c82 */ /* 0x000fe20008000000 */
[----:B------:R1:W-:Y:S01]  /*3ce0*/  UTCHMMA tmem[UR23], gdesc[UR14], tmem[UR10], tmem[UR26], idesc[UR27], UPT ;  /* 0x00ff1a0e170079ea */ /* 0x0003e2000b80000a */
[----:B------:R1:W-:Y:S01]  /*3cf0*/  UTCBAR [UR4], URZ ;  /* 0x000000ff040073e9 */ /* 0x0003e200080000ff */
[----:B------:R-:W-:-:S02]  /*3d00*/  NOP ;  /* 0x0000000000007918 */ /* 0x000fc40000000000 */
.L_x_10:
[----:B------:R-:W-:Y:S01]  /*3d10*/  UIADD3 UR22, UPT, UPT, UR22, 0x1, URZ ;  /* 0x0000000116167890 */ /* 0x000fe2000fffe0ff */
[----:B0-----:R-:W-:Y:S01]  /*3d20*/  IMAD.MOV.U32 R4, RZ, RZ, R36 ;  /* 0x000000ffff047224 */ /* 0x001fe200078e0024 */
[----:B------:R-:W-:Y:S01]  /*3d30*/  UIADD3 UR21, UPT, UPT, UR21, -0x1, URZ ;  /* 0xffffffff15157890 */ /* 0x000fe2000fffe0ff */
[----:B------:R-:W-:Y:S01]  /*3d40*/  IMAD.MOV.U32 R5, RZ, RZ, R35 ;  /* 0x000000ffff057224 */ /* 0x000fe200078e0023 */
[----:B------:R-:W-:Y:S01]  /*3d50*/  UISETP.GT.AND UP1, UPT, UR22, 0x1, UPT ;  /* 0x000000011600788c */ /* 0x000fe2000bf24270 */
[----:B------:R-:W-:Y:S02]  /*3d60*/  VIADD R20, R20, 0xffffffe0 ;  /* 0xffffffe014147836 */ /* 0x000fe40000000000 */
[----:B------:R-:W-:Y:S01]  /*3d70*/  IMAD.WIDE R4, R68, 0x2, R4 ;  /* 0x0000000244047825 */ /* 0x000fe200078e0204 */
[----:B-1----:R-:W-:Y:S02]  /*3d80*/  USEL UR4, URZ, 0x1, !UP1 ;  /* 0x00000001ff047887 */ /* 0x002fe4000c800000 */
[----:B------:R-:W-:Y:S01]  /*3d90*/  USEL UR22, UR22, URZ, !UP1 ;  /* 0x000000ff16167287 */ /* 0x000fe2000c800000 */
[----:B------:R-:W-:Y:S01]  /*3da0*/  IMAD.MOV.U32 R36, RZ, RZ, R4 ;  /* 0x000000ffff247224 */ /* 0x000fe200078e0004 */
[----:B------:R-:W-:Y:S01]  /*3db0*/  UISETP.NE.U32.AND UP1, UPT, UR21, URZ, UPT ;  /* 0x000000ff1500728c */ /* 0x000fe2000bf25070 */
[----:B------:R-:W-:Y:S01]  /*3dc0*/  IMAD.MOV.U32 R35, RZ, RZ, R5 ;  /* 0x000000ffff237224 */ /* 0x000fe200078e0005 */
[----:B------:R-:W-:-:S03]  /*3dd0*/  ULOP3.LUT UR8, UR5, UR4, URZ, 0x3c, !UPT ;  /* 0x0000000405087292 */ /* 0x000fc6000f8e3cff */
[----:B------:R-:W-:-:S04]  /*3de0*/  UMOV UR4, UR5 ;  /* 0x0000000500047c82 */ /* 0x000fc80008000000 */
[----:B------:R-:W-:Y:S01]  /*3df0*/  UMOV UR5, UR8 ;  /* 0x0000000800057c82 */ /* 0x000fe20008000000 */
[----:B------:R-:W-:Y:S05]  /*3e00*/  BRA.U UP1, `(.L_x_11) ;  /* 0xffffffed01987547 */ /* 0x000fea000b83ffff */
.L_x_8:
[----:B------:R-:W-:Y:S01]  /*3e10*/  ISETP.GE.AND P0, PT, R34, 0x20, PT ;  /* 0x000000202200780c */ /* 0x000fe20003f06270 */
[----:B------:R-:W1:Y:S01]  /*3e20*/  LDCU UR5, c[0x0][0x3b4] ;  /* 0x00007680ff0577ac */ /* 0x000e620008000800 */
[----:B------:R-:W2:Y:S11]  /*3e30*/  LDCU.128 UR16, c[0x0][0x390] ;  /* 0x00007200ff1077ac */ /* 0x000eb60008000c00 */
[----:B------:R-:W-:Y:S05]  /*3e40*/  @!P0 BRA `(.L_x_12) ;  /* 0x0000000000108947 */ /* 0x000fea0003800000 */
[----:B------:R-:W-:-:S06]  /*3e50*/  USHF.L.U32 UR4, UR4, 0x1f, URZ ;  /* 0x0000001f04047899 */ /* 0x000fcc00080006ff */
[----:B------:R-:W-:-:S04]  /*3e60*/  IMAD.U32 R3, RZ, RZ, UR4 ;  /* 0x00000004ff037e24 */ /* 0x000fc8000f8e00ff */
[----:B------:R-:W3:Y:S02]  /*3e70*/  SYNCS.PHASECHK.TRANS64.TRYWAIT P0, [UR13], R3 ;  /* 0x00000003ff0075a7 */ /* 0x000ee4000800110d */
[----:B---3--:R-:W-:Y:S05]  /*3e80*/  @!P0 BRA `(.L_x_13) ;  /* 0x0000000800a88947 */ /* 0x008fea0003800000 */
.L_x_12:
[----:B------:R-:W-:Y:S01]  /*3e90*/  BAR.SYNC.DEFER_BLOCKING 0x0 ;  /* 0x0000000000007b1d */ /* 0x000fe20000010000 */
[----:B------:R-:W-:Y:S01]  /*3ea0*/  VIADD R3, R0, 0x2 ;  /* 0x0000000200037836 */ /* 0x000fe20000000000 */
[C---:B--2---:R-:W-:Y:S01]  /*3eb0*/  ISETP.GE.AND P0, PT, R2.reuse, UR18, PT ;  /* 0x0000001202007c0c */ /* 0x044fe2000bf06270 */
[----:B-1----:R-:W-:Y:S02]  /*3ec0*/  IMAD R2, R2, UR5, RZ ;  /* 0x0000000502027c24 */ /* 0x002fe4000f8e02ff */
[C---:B------:R-:W-:Y:S01]  /*3ed0*/  VIADD R20, R0.reuse, 0x3 ;  /* 0x0000000300147836 */ /* 0x040fe20000000000 */
[----:B------:R-:W1:Y:S01]  /*3ee0*/  LDCU UR4, c[0x0][0x3b8] ;  /* 0x00007700ff0477ac */ /* 0x000e620008000800 */
[----:B------:R-:W-:Y:S01]  /*3ef0*/  ISETP.LT.AND P5, PT, R3, UR19, !P0 ;  /* 0x0000001303007c0c */ /* 0x000fe2000c7a1270 */
[----:B------:R-:W-:Y:S01]  /*3f00*/  VIADD R21, R0, 0x1 ;  /* 0x0000000100157836 */ /* 0x000fe20000000000 */
[----:B------:R-:W-:Y:S01]  /*3f10*/  LEA R24, P4, R2, UR16, 0x1 ;  /* 0x0000001002187c11 */ /* 0x000fe2000f8808ff */
[----:B------:R-:W-:Y:S01]  /*3f20*/  VIADD R23, R0, 0x6 ;  /* 0x0000000600177836 */ /* 0x000fe20000000000 */
[----:B------:R-:W-:-:S02]  /*3f30*/  ISETP.LT.AND P2, PT, R20, UR19, !P0 ;  /* 0x0000001314007c0c */ /* 0x000fc4000c741270 */
[----:B------:R-:W-:Y:S02]  /*3f40*/  LEA.HI.X.SX32 R26, R2, UR17, 0x1, P4 ;  /* 0x00000011021a7c11 */ /* 0x000fe4000a0f0eff */
[----:B------:R-:W-:Y:S01]  /*3f50*/  ISETP.LT.AND P3, PT, R21, UR19, !P0 ;  /* 0x0000001315007c0c */ /* 0x000fe2000c761270 */
[C---:B------:R-:W-:Y:S01]  /*3f60*/  VIADD R21, R0.reuse, 0x5 ;  /* 0x0000000500157836 */ /* 0x040fe20000000000 */
[C---:B------:R-:W-:Y:S01]  /*3f70*/  ISETP.LT.AND P6, PT, R0.reuse, UR19, !P0 ;  /* 0x0000001300007c0c */ /* 0x040fe2000c7c1270 */
[----:B------:R-:W2:Y:S02]  /*3f80*/  @!P1 SYNCS.CCTL.IV [UR11+0x800] ;  /* 0x00080000ff0099b1 */ /* 0x000ea4000800000b */
[----:B--2---:R-:W-:Y:S01]  /*3f90*/  BAR.SYNC.DEFER_BLOCKING 0x0 ;  /* 0x0000000000007b1d */ /* 0x004fe20000010000 */
[----:B-1----:R-:W-:-:S04]  /*3fa0*/  IMAD R3, R0, UR4, RZ ;  /* 0x0000000400037c24 */ /* 0x002fc8000f8e02ff */
[C---:B------:R-:W-:Y:S01]  /*3fb0*/  VIADD R20, R3.reuse, UR4 ;  /* 0x0000000403147c36 */ /* 0x040fe20008000000 */
[----:B0-----:R-:W0:Y:S01]  /*3fc0*/  LDTM.x16 R4, tmem[UR12] ;  /* 0x0000000c000479ee */ /* 0x001e220008240000 */
[----:B------:R-:W1:Y:S01]  /*3fd0*/  @!P1 SYNCS.CCTL.IV [UR11+0x808] ;  /* 0x00080800ff0099b1 */ /* 0x000e62000800000b */
[----:B------:R-:W-:Y:S01]  /*3fe0*/  LEA R2, P1, R3, R24, 0x1 ;  /* 0x0000001803027211 */ /* 0x000fe200078208ff */
[----:B------:R-:W-:-:S03]  /*3ff0*/  NOP ;  /* 0x0000000000007918 */ /* 0x000fc60000000000 */
[----:B------:R-:W-:Y:S02]  /*4000*/  LEA.HI.X.SX32 R3, R3, R26, 0x1, P1 ;  /* 0x0000001a03037211 */ /* 0x000fe400008f0eff */
[----:B0-----:R-:W-:Y:S01]  /*4010*/  F2FP.F16.F32.PACK_AB R22, R5, R4 ;  /* 0x000000040516723e */ /* 0x001fe200000000ff */
[----:B------:R-:W-:Y:S01]  /*4020*/  VIADD R5, R0, 0x4 ;  /* 0x0000000400057836 */ /* 0x000fe20000000000 */
[----:B------:R-:W-:Y:S02]  /*4030*/  LEA R4, P4, R20, R24, 0x1 ;  /* 0x0000001814047211 */ /* 0x000fe400078808ff */
[----:B------:R-:W-:Y:S02]  /*4040*/  PRMT R25, R22, 0x7610, R25 ;  /* 0x0000761016197816 */ /* 0x000fe40000000019 */
[----:B------:R-:W-:Y:S02]  /*4050*/  ISETP.LT.AND P1, PT, R5, UR19, !P0 ;  /* 0x0000001305007c0c */ /* 0x000fe4000c721270 */
[C---:B------:R-:W-:Y:S01]  /*4060*/  LEA.HI.X.SX32 R5, R20.reuse, R26, 0x1, P4 ;  /* 0x0000001a14057211 */ /* 0x040fe200020f0eff */
[----:B------:R0:W-:Y:S01]  /*4070*/  @P6 STG.E.U16 desc[UR24][R2.64], R25 ;  /* 0x0000001902006986 */ /* 0x0001e2000c101518 */
[----:B------:R-:W-:Y:S01]  /*4080*/  ISETP.LT.AND P4, PT, R21, UR19, !P0 ;  /* 0x0000001315007c0c */ /* 0x000fe2000c781270 */
[----:B------:R-:W-:Y:S01]  /*4090*/  VIADD R21, R20, UR4 ;  /* 0x0000000414157c36 */ /* 0x000fe20008000000 */
[----:B------:R-:W-:-:S02]  /*40a0*/  PRMT R27, R22, 0x7632, R27 ;  /* 0x00007632161b7816 */ /* 0x000fc4000000001b */
[----:B------:R-:W-:Y:S01]  /*40b0*/  F2FP.F16.F32.PACK_AB R8, R9, R8 ;  /* 0x000000080908723e */ /* 0x000fe200000000ff */
[----:B------:R-:W-:Y:S01]  /*40c0*/  VIADD R22, R21, UR4 ;  /* 0x0000000415167c36 */ /* 0x000fe20008000000 */
[----:B------:R-:W-:Y:S01]  /*40d0*/  F2FP.F16.F32.PACK_AB R10, R11, R10 ;  /* 0x0000000a0b0a723e */ /* 0x000fe200000000ff */
[----:B------:R2:W-:Y:S01]  /*40e0*/  @P3 STG.E.U16 desc[UR24][R4.64], R27 ;  /* 0x0000001b04003986 */ /* 0x0005e2000c101518 */
[----:B------:R-:W-:Y:S01]  /*40f0*/  LEA R20, P3, R21, R24, 0x1 ;  /* 0x0000001815147211 */ /* 0x000fe200078608ff */
[C---:B------:R-:W-:Y:S01]  /*4100*/  VIADD R9, R0.reuse, 0x9 ;  /* 0x0000000900097836 */ /* 0x040fe20000000000 */
[----:B------:R-:W-:Y:S01]  /*4110*/  F2FP.F16.F32.PACK_AB R12, R13, R12 ;  /* 0x0000000c0d0c723e */ /* 0x000fe200000000ff */
[----:B------:R-:W-:Y:S01]  /*4120*/  VIADD R11, R0, 0xd ;  /* 0x0000000d000b7836 */ /* 0x000fe20000000000 */
[----:B0-----:R-:W-:Y:S02]  /*4130*/  F2FP.F16.F32.PACK_AB R3, R7, R6 ;  /* 0x000000060703723e */ /* 0x001fe400000000ff */
[----:B------:R-:W-:-:S02]  /*4140*/  LEA R6, P6, R22, R24, 0x1 ;  /* 0x0000001816067211 */ /* 0x000fc400078c08ff */
[-C--:B------:R-:W-:Y:S02]  /*4150*/  LEA.HI.X.SX32 R21, R21, R26.reuse, 0x1, P3 ;  /* 0x0000001a15157211 */ /* 0x080fe400018f0eff */
[----:B------:R-:W-:Y:S01]  /*4160*/  ISETP.LT.AND P3, PT, R23, UR19, !P0 ;  /* 0x0000001317007c0c */ /* 0x000fe2000c761270 */
[----:B------:R-:W-:Y:S01]  /*4170*/  VIADD R23, R0, 0x7 ;  /* 0x0000000700177836 */ /* 0x000fe20000000000 */
[C---:B------:R-:W-:Y:S01]  /*4180*/  LEA.HI.X.SX32 R7, R22.reuse, R26, 0x1, P6 ;  /* 0x0000001a16077211 */ /* 0x040fe200030f0eff */
[----:B------:R-:W-:Y:S01]  /*4190*/  VIADD R22, R22, UR4 ;  /* 0x0000000416167c36 */ /* 0x000fe20008000000 */
[----:B--2---:R-:W-:Y:S01]  /*41a0*/  PRMT R5, R3, 0x7632, R5 ;  /* 0x0000763203057816 */ /* 0x004fe20000000005 */
[----:B------:R0:W-:Y:S01]  /*41b0*/  @P5 STG.E.U16 desc[UR24][R20.64], R3 ;  /* 0x0000000314005986 */ /* 0x0001e2000c101518 */
[----:B------:R-:W-:Y:S01]  /*41c0*/  ISETP.LT.AND P6, PT, R23, UR19, !P0 ;  /* 0x0000001317007c0c */ /* 0x000fe2000c7c1270 */
[----:B------:R-:W-:Y:S01]  /*41d0*/  VIADD R4, R0, 0x8 ;  /* 0x0000000800047836 */ /* 0x000fe20000000000 */
[----:B------:R-:W-:Y:S01]  /*41e0*/  F2FP.F16.F32.PACK_AB R14, R15, R14 ;  /* 0x0000000e0f0e723e */ /* 0x000fe200000000ff */
[----:B------:R2:W-:Y:S01]  /*41f0*/  @P2 STG.E.U16 desc[UR24][R6.64], R5 ;  /* 0x0000000506002986 */ /* 0x0005e2000c101518 */
[C---:B------:R-:W-:Y:S01]  /*4200*/  LEA R2, P2, R22.reuse, R24, 0x1 ;  /* 0x0000001816027211 */ /* 0x040fe200078408ff */
[----:B------:R-:W-:Y:S01]  /*4210*/  VIADD R23, R22, UR4 ;  /* 0x0000000416177c36 */ /* 0x000fe20008000000 */
[----:B------:R-:W-:-:S02]  /*4220*/  F2FP.F16.F32.PACK_AB R16, R17, R16 ;  /* 0x000000101110723e */ /* 0x000fc400000000ff */
[----:B------:R-:W-:Y:S02]  /*4230*/  F2FP.F16.F32.PACK_AB R18, R19, R18 ;  /* 0x000000121312723e */ /* 0x000fe400000000ff */
[----:B0-----:R-:W-:Y:S02]  /*4240*/  LEA.HI.X.SX32 R3, R22, R26, 0x1, P2 ;  /* 0x0000001a16037211 */ /* 0x001fe400010f0eff */
[----:B------:R-:W-:Y:S02]  /*4250*/  ISETP.LT.AND P2, PT, R4, UR19, !P0 ;  /* 0x0000001304007c0c */ /* 0x000fe4000c741270 */
[C---:B------:R-:W-:Y:S02]  /*4260*/  LEA R4, P5, R23.reuse, R24, 0x1 ;  /* 0x0000001817047211 */ /* 0x040fe400078a08ff */
[C---:B--2---:R-:W-:Y:S02]  /*4270*/  PRMT R7, R8.reuse, 0x7610, R7 ;  /* 0x0000761008077816 */ /* 0x044fe40000000007 */
[C---:B------:R-:W-:Y:S01]  /*4280*/  LEA.HI.X.SX32 R5, R23.reuse, R26, 0x1, P5 ;  /* 0x0000001a17057211 */ /* 0x040fe200028f0eff */
[----:B------:R-:W-:Y:S01]  /*4290*/  VIADD R23, R23, UR4 ;  /* 0x0000000417177c36 */ /* 0x000fe20008000000 */
[----:B------:R-:W-:Y:S01]  /*42a0*/  PRMT R20, R8, 0x7632, R20 ;  /* 0x0000763208147816 */ /* 0x000fe20000000014 */
[----:B------:R0:W-:Y:S01]  /*42b0*/  @P1 STG.E.U16 desc[UR24][R2.64], R7 ;  /* 0x0000000702001986 */ /* 0x0001e2000c101518 */
[----:B------:R-:W-:Y:S01]  /*42c0*/  ISETP.LT.AND P1, PT, R9, UR19, !P0 ;  /* 0x0000001309007c0c */ /* 0x000fe2000c721270 */
[----:B------:R-:W-:-:S02]  /*42d0*/  VIADD R9, R0, 0xa ;  /* 0x0000000a00097836 */ /* 0x000fc40000000000 */
[----:B------:R2:W-:Y:S01]  /*42e0*/  @P4 STG.E.U16 desc[UR24][R4.64], R20 ;  /* 0x0000001404004986 */ /* 0x0005e2000c101518 */
[----:B------:R-:W-:Y:S01]  /*42f0*/  LEA R6, P4, R23, R24, 0x1 ;  /* 0x0000001817067211 */ /* 0x000fe200078808ff */
[C---:B------:R-:W-:Y:S01]  /*4300*/  VIADD R8, R0.reuse, 0xb ;  /* 0x0000000b00087836 */ /* 0x040fe20000000000 */
[----:B------:R-:W-:Y:S01]  /*4310*/  ISETP.LT.AND P5, PT, R9, UR19, !P0 ;  /* 0x0000001309007c0c */ /* 0x000fe2000c7a1270 */
[----:B------:R-:W-:Y:S01]  /*4320*/  VIADD R9, R0, 0xc ;  /* 0x0000000c00097836 */ /* 0x000fe20000000000 */
[C---:B0-----:R-:W-:Y:S01]  /*4330*/  LEA.HI.X.SX32 R7, R23.reuse, R26, 0x1, P4 ;  /* 0x0000001a17077211 */ /* 0x041fe200020f0eff */
[----:B------:R-:W-:Y:S01]  /*4340*/  VIADD R23, R23, UR4 ;  /* 0x0000000417177c36 */ /* 0x000fe20008000000 */
[----:B------:R-:W-:Y:S01]  /*4350*/  ISETP.LT.AND P4, PT, R8, UR19, !P0 ;  /* 0x0000001308007c0c */ /* 0x000fe2000c781270 */
[----:B--2---:R-:W-:Y:S02]  /*4360*/  VIADD R20, R0, 0xe ;  /* 0x0000000e00147836 */ /* 0x004fe40000000000 */
[----:B------:R0:W-:Y:S01]  /*4370*/  @P3 STG.E.U16 desc[UR24][R6.64], R10 ;  /* 0x0000000a06003986 */ /* 0x0001e2000c101518 */
[C---:B------:R-:W-:Y:S01]  /*4380*/  LEA R2, P3, R23.reuse, R24, 0x1 ;  /* 0x0000001817027211 */ /* 0x040fe200078608ff */
[----:B------:R-:W-:-:S03]  /*4390*/  VIADD R5, R23, UR4 ;  /* 0x0000000417057c36 */ /* 0x000fc60008000000 */
[----:B------:R-:W-:Y:S01]  /*43a0*/  LEA.HI.X.SX32 R3, R23, R26, 0x1, P3 ;  /* 0x0000001a17037211 */ /* 0x000fe200018f0eff */
[C---:B------:R-:W-:Y:S01]  /*43b0*/  VIADD R8, R5.reuse, UR4 ;  /* 0x0000000405087c36 */ /* 0x040fe20008000000 */
[----:B------:R-:W-:-:S04]  /*43c0*/  LEA R4, P3, R5, R24, 0x1 ;  /* 0x0000001805047211 */ /* 0x000fc800078608ff */
[----:B------:R-:W-:Y:S02]  /*43d0*/  LEA.HI.X.SX32 R5, R5, R26, 0x1, P3 ;  /* 0x0000001a05057211 */ /* 0x000fe400018f0eff */
[----:B0-----:R-:W-:Y:S02]  /*43e0*/  PRMT R7, R10, 0x7632, R7 ;  /* 0x000076320a077816 */ /* 0x001fe40000000007 */
[----:B------:R-:W-:Y:S01]  /*43f0*/  ISETP.LT.AND P3, PT, R9, UR19, !P0 ;  /* 0x0000001309007c0c */ /* 0x000fe2000c761270 */
[C---:B------:R-:W-:Y:S02]  /*4400*/  VIADD R9, R8.reuse, UR4 ;  /* 0x0000000408097c36 */ /* 0x040fe40008000000 */
[----:B------:R0:W-:Y:S01]  /*4410*/  @P6 STG.E.U16 desc[UR24][R2.64], R7 ;  /* 0x0000000702006986 */ /* 0x0001e2000c101518 */
[----:B------:R-:W-:Y:S01]  /*4420*/  LEA R6, P6, R8, R24, 0x1 ;  /* 0x0000001808067211 */ /* 0x000fe200078c08ff */
[----:B------:R-:W-:Y:S02]  /*4430*/  VIADD R10, R9, UR4 ;  /* 0x00000004090a7c36 */ /* 0x000fe40008000000 */
[----:B------:R2:W-:Y:S01]  /*4440*/  @P2 STG.E.U16 desc[UR24][R4.64], R12 ;  /* 0x0000000c04002986 */ /* 0x0005e2000c101518 */
[----:B------:R-:W-:Y:S01]  /*4450*/  ISETP.LT.AND P2, PT, R11, UR19, !P0 ;  /* 0x000000130b007c0c */ /* 0x000fe2000c741270 */
[----:B------:R-:W-:Y:S01]  /*4460*/  VIADD R11, R10, UR4 ;  /* 0x000000040a0b7c36 */ /* 0x000fe20008000000 */
[----:B0-----:R-:W-:-:S02]  /*4470*/  LEA.HI.X.SX32 R7, R8, R26, 0x1, P6 ;  /* 0x0000001a08077211 */ /* 0x001fc400030f0eff */
[----:B------:R-:W-:Y:S02]  /*4480*/  PRMT R3, R12, 0x7632, R3 ;  /* 0x000076320c037816 */ /* 0x000fe40000000003 */
[----:B------:R-:W-:Y:S01]  /*4490*/  LEA R8, P6, R9, R24, 0x1 ;  /* 0x0000001809087211 */ /* 0x000fe200078c08ff */
[----:B--2---:R-:W-:Y:S02]  /*44a0*/  VIADD R12, R11, UR4 ;  /* 0x000000040b0c7c36 */ /* 0x004fe40008000000 */
[----:B------:R0:W-:Y:S01]  /*44b0*/  @P1 STG.E.U16 desc[UR24][R6.64], R3 ;  /* 0x0000000306001986 */ /* 0x0001e2000c101518 */
[----:B------:R-:W-:Y:S01]  /*44c0*/  LEA.HI.X.SX32 R9, R9, R26, 0x1, P6 ;  /* 0x0000001a09097211 */ /* 0x000fe200030f0eff */
[----:B------:R-:W-:Y:S01]  /*44d0*/  VIADD R13, R12, UR4 ;  /* 0x000000040c0d7c36 */ /* 0x000fe20008000000 */
[-C--:B------:R-:W-:Y:S02]  /*44e0*/  LEA R2, P1, R10, R24.reuse, 0x1 ;  /* 0x000000180a027211 */ /* 0x080fe400078208ff */
[C---:B------:R-:W-:Y:S01]  /*44f0*/  LEA R4, P6, R11.reuse, R24, 0x1 ;  /* 0x000000180b047211 */ /* 0x040fe200078c08ff */
[----:B------:R-:W-:Y:S03]  /*4500*/  @P5 STG.E.U16 desc[UR24][R8.64], R14 ;  /* 0x0000000e08005986 */ /* 0x000fe6000c101518 */
[----:B------:R-:W-:-:S02]  /*4510*/  LEA.HI.X.SX32 R5, R11, R26, 0x1, P6 ;  /* 0x0000001a0b057211 */ /* 0x000fc400030f0eff */
[----:B0-----:R-:W-:Y:S01]  /*4520*/  LEA.HI.X.SX32 R3, R10, R26, 0x1, P1 ;  /* 0x0000001a0a037211 */ /* 0x001fe200008f0eff */
[----:B------:R-:W-:Y:S01]  /*4530*/  VIADD R7, R0, 0xf ;  /* 0x0000000f00077836 */ /* 0x000fe20000000000 */
[----:B------:R-:W-:Y:S01]  /*4540*/  LEA R10, P6, R12, R24, 0x1 ;  /* 0x000000180c0a7211 */ /* 0x000fe200078c08ff */
[C---:B------:R-:W-:Y:S01]  /*4550*/  VIADD R0, R13.reuse, UR4 ;  /* 0x000000040d007c36 */ /* 0x040fe20008000000 */
[----:B------:R-:W-:Y:S02]  /*4560*/  ISETP.LT.AND P1, PT, R20, UR19, !P0 ;  /* 0x0000001314007c0c */ /* 0x000fe4000c721270 */
[----:B------:R-:W-:Y:S02]  /*4570*/  LEA.HI.X.SX32 R11, R12, R26, 0x1, P6 ;  /* 0x0000001a0c0b7211 */ /* 0x000fe400030f0eff */
[----:B------:R-:W-:Y:S02]  /*4580*/  LEA R6, P6, R13, R24, 0x1 ;  /* 0x000000180d067211 */ /* 0x000fe400078c08ff */
[----:B------:R-:W-:-:S02]  /*4590*/  ISETP.LT.AND P0, PT, R7, UR19, !P0 ;  /* 0x0000001307007c0c */ /* 0x000fc4000c701270 */
[----:B------:R-:W-:Y:S02]  /*45a0*/  LEA.HI.X.SX32 R7, R13, R26, 0x1, P6 ;  /* 0x0000001a0d077211 */ /* 0x000fe400030f0eff */
[----:B------:R-:W-:-:S04]  /*45b0*/  LEA R12, P6, R0, R24, 0x1 ;  /* 0x00000018000c7211 */ /* 0x000fc800078c08ff */
[----:B------:R-:W-:Y:S02]  /*45c0*/  LEA.HI.X.SX32 R13, R0, R26, 0x1, P6 ;  /* 0x0000001a000d7211 */ /* 0x000fe400030f0eff */
[----:B------:R-:W-:-:S05]  /*45d0*/  PRMT R0, R14, 0x7632, R0 ;  /* 0x000076320e007816 */ /* 0x000fca0000000000 */
[----:B------:R0:W-:Y:S04]  /*45e0*/  @P4 STG.E.U16 desc[UR24][R2.64], R0 ;  /* 0x0000000002004986 */ /* 0x0001e8000c101518 */
[----:B------:R2:W-:Y:S01]  /*45f0*/  @P3 STG.E.U16 desc[UR24][R4.64], R16 ;  /* 0x0000001004003986 */ /* 0x0005e2000c101518 */
[----:B0-----:R-:W-:Y:S02]  /*4600*/  PRMT R3, R16, 0x7632, R3 ;  /* 0x0000763210037816 */ /* 0x001fe40000000003 */
[----:B--2---:R-:W-:-:S03]  /*4610*/  PRMT R5, R18, 0x7632, R5 ;  /* 0x0000763212057816 */ /* 0x004fc60000000005 */
[----:B------:R0:W-:Y:S04]  /*4620*/  @P2 STG.E.U16 desc[UR24][R10.64], R3 ;  /* 0x000000030a002986 */ /* 0x0001e8000c101518 */
[----:B------:R0:W-:Y:S04]  /*4630*/  @P1 STG.E.U16 desc[UR24][R6.64], R18 ;  /* 0x0000001206001986 */ /* 0x0001e8000c101518 */
[----:B------:R0:W-:Y:S01]  /*4640*/  @P0 STG.E.U16 desc[UR24][R12.64], R5 ;  /* 0x000000050c000986 */ /* 0x0001e2000c101518 */
[----:B-1----:R-:W-:Y:S06]  /*4650*/  BAR.SYNC.DEFER_BLOCKING 0x0 ;  /* 0x0000000000007b1d */ /* 0x002fec0000010000 */
[----:B------:R-:W-:Y:S05]  /*4660*/  BRA.U UP0, `(.L_x_14) ;  /* 0x00000001009c7547 */ /* 0x000fea000b800000 */
[----:B------:R-:W1:Y:S01]  /*4670*/  S2UR UR5, SR_CgaCtaId ;  /* 0x00000000000579c3 */ /* 0x000e620000008800 */
[----:B------:R-:W-:Y:S01]  /*4680*/  NOP ;  /* 0x0000000000007918 */ /* 0x000fe20000000000 */
[----:B------:R-:W-:Y:S01]  /*4690*/  UMOV UR4, 0x50 ;  /* 0x0000005000047882 */ /* 0x000fe20000000000 */
[----:B------:R-:W-:Y:S02]  /*46a0*/  IMAD.U32 R0, RZ, RZ, UR10 ;  /* 0x0000000aff007e24 */ /* 0x000fe4000f8e00ff */
[----:B0-----:R-:W-:-:S03]  /*46b0*/  IMAD.MOV.U32 R3, RZ, RZ, 0x1 ;  /* 0x00000001ff037424 */ /* 0x001fc600078e00ff */
[----:B------:R-:W-:-:S04]  /*46c0*/  LOP3.LUT R0, R0, 0xffff, RZ, 0xc0, !PT ;  /* 0x0000ffff00007812 */ /* 0x000fc800078ec0ff */
[----:B------:R-:W-:-:S05]  /*46d0*/  SHF.R.U32.HI R0, RZ, 0x5, R0 ;  /* 0x00000005ff007819 */ /* 0x000fca0000011600 */
[----:B------:R-:W-:Y:S01]  /*46e0*/  VIADD R2, R0, 0x10 ;  /* 0x0000001000027836 */ /* 0x000fe20000000000 */
[----:B------:R-:W-:Y:S01]  /*46f0*/  SHF.L.U32 R0, R3, R0, RZ ;  /* 0x0000000003007219 */ /* 0x000fe200000006ff */
[----:B-1----:R-:W-:-:S03]  /*4700*/  ULEA UR6, UR5, UR4, 0x18 ;  /* 0x0000000405067291 */ /* 0x002fc6000f8ec0ff */
[----:B------:R-:W-:-:S04]  /*4710*/  SHF.L.U32 R3, R3, R2, RZ ;  /* 0x0000000203037219 */ /* 0x000fc800000006ff */
[----:B------:R-:W-:Y:S02]  /*4720*/  LOP3.LUT R0, R3, R0, RZ, 0xfc, !PT ;  /* 0x0000000003007212 */ /* 0x000fe400078efcff */
[----:B------:R-:W0:Y:S02]  /*4730*/  LDS R5, [UR6] ;  /* 0x00000006ff057984 */ /* 0x000e240008000800 */
[C---:B------:R-:W-:Y:S02]  /*4740*/  LOP3.LUT R2, R0.reuse, 0xffff, RZ, 0xc0, !PT ;  /* 0x0000ffff00027812 */ /* 0x040fe400078ec0ff */
[----:B0-----:R-:W-:-:S04]  /*4750*/  LOP3.LUT R3, R0, 0xffff, R5, 0x80, !PT ;  /* 0x0000ffff00037812 */ /* 0x001fc800078e8005 */
[----:B------:R-:W-:-:S13]  /*4760*/  ISETP.NE.AND P0, PT, R3, R2, PT ;  /* 0x000000020300720c */ /* 0x000fda0003f05270 */
[----:B------:R-:W-:Y:S05]  /*4770*/  @P0 BRA `(.L_x_15) ;  /* 0x0000000000500947 */ /* 0x000fea0003800000 */
[----:B------:R-:W-:Y:S02]  /*4780*/  SHF.R.U32.HI R5, RZ, 0x10, R5 ;  /* 0x00000010ff057819 */ /* 0x000fe40000011605 */
[----:B------:R-:W-:-:S04]  /*4790*/  SHF.R.U32.HI R2, RZ, 0x10, R0 ;  /* 0x00000010ff027819 */ /* 0x000fc80000011600 */
[----:B------:R-:W-:-:S04]  /*47a0*/  LOP3.LUT R5, R5, R2, RZ, 0xc0, !PT ;  /* 0x0000000205057212 */ /* 0x000fc800078ec0ff */
[----:B------:R-:W-:-:S13]  /*47b0*/  ISETP.NE.AND P0, PT, R5, R2, PT ;  /* 0x000000020500720c */ /* 0x000fda0003f05270 */
[----:B------:R-:W-:Y:S05]  /*47c0*/  @P0 BRA `(.L_x_16) ;  /* 0x0000000000300947 */ /* 0x000fea0003800000 */
[----:B------:R-:W-:Y:S01]  /*47d0*/  R2UR UR4, R0 ;  /* 0x00000000000472ca */ /* 0x000fe200000e0000 */
[----:B------:R-:W-:Y:S01]  /*47e0*/  VOTEU.ANY UR5, UPT, PT ;  /* 0x0000000000057886 */ /* 0x000fe200038e0100 */
[----:B------:R-:W0:Y:S01]  /*47f0*/  S2R R0, SR_LANEID ;  /* 0x0000000000007919 */ /* 0x000e220000000000 */
[----:B------:R-:W-:-:S10]  /*4800*/  UFLO.U32 UR5, UR5 ;  /* 0x00000005000572bd */ /* 0x000fd400080e0000 */
[----:B------:R-:W-:-:S06]  /*4810*/  ULOP3.LUT UR4, URZ, UR4, URZ, 0x33, !UPT ;  /* 0x00000004ff047292 */ /* 0x000fcc000f8e33ff */
[----:B------:R-:W-:-:S04]  /*4820*/  IMAD.U32 R2, RZ, RZ, UR4 ;  /* 0x00000004ff027e24 */ /* 0x000fc8000f8e00ff */
[----:B------:R-:W1:Y:S02]  /*4830*/  REDUX UR7, R2 ;  /* 0x00000000020773c4 */ /* 0x000e640000000000 */
[----:B------:R2:W-:Y:S01]  /*4840*/  UTCATOMSWS.AND URZ, UR4 ;  /* 0x0000000400ff79e3 */ /* 0x0005e20008000000 */
[----:B0-----:R-:W-:Y:S01]  /*4850*/  ISETP.EQ.U32.AND P0, PT, R0, UR5, PT ;  /* 0x0000000500007c0c */ /* 0x001fe2000bf02070 */
[----:B-1----:R-:W-:-:S12]  /*4860*/  IMAD.U32 R0, RZ, RZ, UR7 ;  /* 0x00000007ff007e24 */ /* 0x002fd8000f8e00ff */
[----:B------:R2:W-:Y:S01]  /*4870*/  @P0 ATOMS.AND RZ, [UR6], R0 ;  /* 0x00000000ffff098c */ /* 0x0005e2000a800006 */
[----:B------:R-:W-:Y:S05]  /*4880*/  BRA `(.L_x_14) ;  /* 0x0000000000147947 */ /* 0x000fea0003800000 */
.L_x_16:
[----:B------:R-:W-:-:S07]  /*4890*/  MOV R2, 0x48b0 ;  /* 0x000048b000027802 */ /* 0x000fce0000000f00 */
[----:B------:R-:W-:Y:S05]  /*48a0*/  CALL.REL.NOINC `($__internal_0_$__cuda_sm10x_tcgen05_guardrail_trap_col_being_dealloced_not_returned_by_alloc) ;  /* 0x00000000002c7944 */ /* 0x000fea0003c00000 */
[----:B------:R-:W-:Y:S05]  /*48b0*/  BRA `(.L_x_14) ;  /* 0x0000000000087947 */ /* 0x000fea0003800000 */
.L_x_15:
[----:B------:R-:W-:-:S07]  /*48c0*/  MOV R2, 0x48e0 ;  /* 0x000048e000027802 */ /* 0x000fce0000000f00 */
[----:B------:R-:W-:Y:S05]  /*48d0*/  CALL.REL.NOINC `($__internal_2_$__cuda_sm10x_tcgen05_guardrail_trap_unallocated_columns_being_dealloced) ;  /* 0x0000000000387944 */ /* 0x000fea0003c00000 */
.L_x_14:
[----:B------:R-:W-:Y:S01]  /*48e0*/  NOP ;  /* 0x0000000000007918 */ /* 0x000fe20000000000 */
[----:B--2---:R-:W-:Y:S05]  /*48f0*/  EXIT ;  /* 0x000000000000794d */ /* 0x004fea0003800000 */
.L_x_9:
[----:B------:R-:W0:Y:S02]  /*4900*/  SYNCS.PHASECHK.TRANS64.TRYWAIT P2, [UR13], R6 ;  /* 0x00000006ff0075a7 */ /* 0x000e24000804110d */
[----:B0-----:R-:W-:Y:S05]  /*4910*/  @!P2 BRA `(.L_x_9) ;  /* 0xfffffffc00f8a947 */ /* 0x001fea000383ffff */
[----:B------:R-:W-:Y:S05]  /*4920*/  BRA `(.L_x_17) ;  /* 0xfffffff0001c7947 */ /* 0x000fea000383ffff */
.L_x_13:
[----:B------:R-:W3:Y:S02]  /*4930*/  SYNCS.PHASECHK.TRANS64.TRYWAIT P0, [UR13], R3 ;  /* 0x00000003ff0075a7 */ /* 0x000ee4000800110d */
[----:B---3--:R-:W-:Y:S05]  /*4940*/  @!P0 BRA `(.L_x_13) ;  /* 0xfffffffc00f88947 */ /* 0x008fea000383ffff */
[----:B------:R-:W-:Y:S05]  /*4950*/  BRA `(.L_x_12) ;  /* 0xfffffff4004c7947 */ /* 0x000fea000383ffff */
        .weak           $__internal_0_$__cuda_sm10x_tcgen05_guardrail_trap_col_being_dealloced_not_returned_by_alloc
        .type           $__internal_0_$__cuda_sm10x_tcgen05_guardrail_trap_col_being_dealloced_not_returned_by_alloc,@function
        .size           $__internal_0_$__cuda_sm10x_tcgen05_guardrail_trap_col_being_dealloced_not_returned_by_alloc,($__internal_1_$__cuda_sm10x_tcgen05_guardrail_trap_phase_invalid_during_alloc - $__internal_0_$__cuda_sm10x_tcgen05_guardrail_trap_col_being_dealloced_not_returned_by_alloc)
$__internal_0_$__cuda_sm10x_tcgen05_guardrail_trap_col_being_dealloced_not_returned_by_alloc:
[----:B------:R-:W-:Y:S05]  /*4960*/  BPT.TRAP 0x1 ;  /* 0x000000040000795c */ /* 0x000fea0000300000 */
[----:B------:R-:W-:-:S04]  /*4970*/  IMAD.MOV.U32 R3, RZ, RZ, 0x0 ;  /* 0x00000000ff037424 */ /* 0x000fc800078e00ff */
[----:B------:R-:W-:Y:S05]  /*4980*/  RET.REL.NODEC R2 `(matmul_kernel) ;  /* 0xffffffb4029c7950 */ /* 0x000fea0003c3ffff */
        .weak           $__internal_1_$__cuda_sm10x_tcgen05_guardrail_trap_phase_invalid_during_alloc
        .type           $__internal_1_$__cuda_sm10x_tcgen05_guardrail_trap_phase_invalid_during_alloc,@function
        .size           $__internal_1_$__cuda_sm10x_tcgen05_guardrail_trap_phase_invalid_during_alloc,($__internal_2_$__cuda_sm10x_tcgen05_guardrail_trap_unallocated_columns_being_dealloced - $__internal_1_$__cuda_sm10x_tcgen05_guardrail_trap_phase_invalid_during_alloc)
$__internal_1_$__cuda_sm10x_tcgen05_guardrail_trap_phase_invalid_during_alloc:
[----:B------:R-:W-:Y:S05]  /*4990*/  BPT.TRAP 0x1 ;  /* 0x000000040000795c */ /* 0x000fea0000300000 */
[----:B------:R-:W-:-:S04]  /*49a0*/  IMAD.MOV.U32 R5, RZ, RZ, 0x0 ;  /* 0x00000000ff057424 */ /* 0x000fc800078e00ff */
[----:B------:R-:W-:Y:S05]  /*49b0*/  RET.REL.NODEC R4 `(matmul_kernel) ;  /* 0xffffffb404907950 */ /* 0x000fea0003c3ffff */
        .weak           $__internal_2_$__cuda_sm10x_tcgen05_guardrail_trap_unallocated_columns_being_dealloced
        .type           $__internal_2_$__cuda_sm10x_tcgen05_guardrail_trap_unallocated_columns_being_dealloced,@function
        .size           $__internal_2_$__cuda_sm10x_tcgen05_guardrail_trap_unallocated_columns_being_dealloced,(.L_x_21 - $__internal_2_$__cuda_sm10x_tcgen05_guardrail_trap_unallocated_columns_being_dealloced)
$__internal_2_$__cuda_sm10x_tcgen05_guardrail_trap_unallocated_columns_being_dealloced:
[----:B------:R-:W-:Y:S05]  /*49c0*/  BPT.TRAP 0x1 ;  /* 0x000000040000795c */ /* 0x000fea0000300000 */
[----:B------:R-:W-:-:S04]  /*49d0*/  IMAD.MOV.U32 R3, RZ, RZ, 0x0 ;  /* 0x00000000ff037424 */ /* 0x000fc800078e00ff */
[----:B------:R-:W-:Y:S05]  /*49e0*/  RET.REL.NODEC R2 `(matmul_kernel) ;  /* 0xffffffb402847950 */ /* 0x000fea0003c3ffff */
.L_x_18:
[----:B------:R-:W-:-:S00]  /*49f0*/  BRA `(.L_x_18) ;  /* 0xfffffffc00fc7947 */ /* 0x000fc0000383ffff */
[----:B------:R-:W-:-:S00]  /*4a00*/  NOP ;  /* 0x0000000000007918 */ /* 0x000fc00000000000 */
[----:B------:R-:W-:-:S00]  /*4a10*/  NOP ;  /* 0x0000000000007918 */ /* 0x000fc00000000000 */
[----:B------:R-:W-:-:S00]  /*4a20*/  NOP ;  /* 0x0000000000007918 */ /* 0x000fc00000000000 */
[----:B------:R-:W-:-:S00]  /*4a30*/  NOP ;  /* 0x0000000000007918 */ /* 0x000fc00000000000 */
[----:B------:R-:W-:-:S00]  /*4a40*/  NOP ;  /* 0x0000000000007918 */ /* 0x000fc00000000000 */
[----:B------:R-:W-:-:S00]  /*4a50*/  NOP ;  /* 0x0000000000007918 */ /* 0x000fc00000000000 */
[----:B------:R-:W-:-:S00]  /*4a60*/  NOP ;  /* 0x0000000000007918 */ /* 0x000fc00000000000 */
[----:B------:R-:W-:-:S00]  /*4a70*/  NOP ;  /* 0x0000000000007918 */ /* 0x000fc00000000000 */
.L_x_21:


//--------------------- .nv.shared.matmul_kernel  --------------------------
	.section	.nv.shared.matmul_kernel,"aw",@nobits
	.sectionflags	@""
	.align	16
	.zero		1024


//--------------------- .nv.shared.reserved.0     --------------------------
	.section	.nv.shared.reserved.0,"aw",@nobits
	.align	8
	.weak		__nv_reservedSMEM_offset_0_alias
	.size		__nv_reservedSMEM_offset_0_alias, 0, 64
	.other		__nv_reservedSMEM_offset_0_alias,@"STO_CUDA_RESERVED_SHARED STV_DEFAULT"
__nv_reservedSMEM_offset_0_alias:
	.zero		0
.nv.shared.reserved.0:
	.zero		64
	.weak		__nv_reservedSMEM_allocation_phase
	.type		__nv_reservedSMEM_allocation_phase,@object
	.size		__nv_reservedSMEM_allocation_phase,(.L_0 - __nv_reservedSMEM_allocation_phase)
__nv_reservedSMEM_allocation_phase:
	.zero		1
.L_0:
	.zero		7
	.weak		__nv_reservedSMEM_devtool_atexit_pc
	.type		__nv_reservedSMEM_devtool_atexit_pc,@object
	.size		__nv_reservedSMEM_devtool_atexit_pc,(__nv_reservedSMEM_allocation_mask - __nv_reservedSMEM_devtool_atexit_pc)
__nv_reservedSMEM_devtool_atexit_pc:
	.zero		8
	.weak		__nv_reservedSMEM_allocation_mask
	.type		__nv_reservedSMEM_allocation_mask,@object
	.size		__nv_reservedSMEM_allocation_mask,(.L_2 - __nv_reservedSMEM_allocation_mask)
__nv_reservedSMEM_allocation_mask:
	.zero		4
.L_2:


//--------------------- .nv.constant0.matmul_kernel --------------------------
	.section	.nv.constant0.matmul_kernel,"a",@progbits
	.sectionflags	@""
	.align	4
.nv.constant0.matmul_kernel:
	.zero		976


//--------------------- SYMBOLS --------------------------

	.type		.nv.reservedSmem.offset0,@object
	.size		.nv.reservedSmem.offset0,0x4
	.type		.nv.reservedSmem.cap,@object
	.size		.nv.reservedSmem.cap,0x4
